def attn_fwd(
    Q,
    K,
    V,
    Out,
    Lse,
    sm_scale,
    stride_qz,
    stride_qh,
    stride_qm,
    stride_qk,
    stride_kz,
    stride_kh,
    stride_kn,
    stride_kk,
    stride_vz,
    stride_vh,
    stride_vn,
    stride_vk,
    stride_oz,
    stride_oh,
    stride_om,
    stride_ok,
    seqlen_q,
    seqlen_k,
    BLOCK_M: tl.constexpr,
    BLOCK_N: tl.constexpr,
    HEAD_DIM: tl.constexpr,
    CAUSAL: tl.constexpr,
):
    start_m = tl.program_id(0)
    off_hz = tl.program_id(1)
    q_off = off_hz * stride_qh
    k_off = off_hz * stride_kh
    v_off = off_hz * stride_vh
    offs_m = start_m * BLOCK_M + tl.arange(0, BLOCK_M)
    offs_d = tl.arange(0, HEAD_DIM)
    offs_n = tl.arange(0, BLOCK_N)
    q_ptrs = Q + q_off + offs_m[:, None] * stride_qm + offs_d[None, :] * stride_qk
    k_ptrs = K + k_off + offs_d[:, None] * stride_kk + offs_n[None, :] * stride_kn
    v_ptrs = V + v_off + offs_n[:, None] * stride_vn + offs_d[None, :] * stride_vk
    m_i = tl.full([BLOCK_M], float("-inf"), dtype=tl.float32)
    l_i = tl.zeros([BLOCK_M], dtype=tl.float32) + 1.0
    acc = tl.zeros([BLOCK_M, HEAD_DIM], dtype=tl.float32)
    q = tl.load(q_ptrs)
    acc, l_i, m_i = _attn_fwd_inner(
        acc,
        l_i,
        m_i,
        q,
        k_ptrs,
        v_ptrs,
        sm_scale,
        stride_kn,
        stride_vn,
        start_m,
        seqlen_k,
        BLOCK_M,
        BLOCK_N,
        HEAD_DIM,
        CAUSAL,
    )
    acc = acc / l_i[:, None]
    lse = m_i + tl.math.log2(l_i) / 1.4426950408889634
    o_ptrs = (
        Out
        + off_hz * stride_oh
        + offs_m[:, None] * stride_om
        + offs_d[None, :] * stride_ok
    )
    tl.store(o_ptrs, acc.to(Out.dtype.element_ty))
    tl.store(Lse + off_hz * seqlen_q + offs_m, lse)

# config = {"BLOCK_M": 256, "BLOCK_N": 32, "HEAD_DIM": 128, "arch": "sm_80", "causal": false, "dtype": "fp16", "num_stages": 2, "num_warps": 16}
# arch = sm_80


// ===== COMPILED SASS (sm_80) =====

	.target	sm_80

	.elftype	@"ET_EXEC"


//--------------------- .note.nv.tkinfo           --------------------------
	.section	.note.nv.tkinfo,"",@"SHT_NOTE"
	.sectionflags	@"SHF_NOTE_NV_TKINFO"
	.tkinfo
        /*0018*/ 	.word	0x00000002
        /*0030*/ 	.string	""
        /*0030*/ 	.string	"ptxas"
        /*0030*/ 	.string	"Cuda compilation tools, release 13.0, V13.0.88"
        /*0030*/ 	.string	"Build cuda_13.0.r13.0/compiler.36424714_0"
        /*0030*/ 	.string	"-v  -suppress-debug-info  -lineinfo  -arch sm_80 "



//--------------------- .note.nv.cuinfo           --------------------------
	.section	.note.nv.cuinfo,"",@"SHT_NOTE"
	.sectionflags	@"SHF_NOTE_NV_CUINFO"
        /*0018*/ 	.short	0x0002
        /*001a*/ 	.short	0x0050
        /*001c*/ 	.short	0x0082
	.zero		2


//--------------------- .nv.info                  --------------------------
	.section	.nv.info,"",@"SHT_CUDA_INFO"
	.align	4


	//----- nvinfo : EIATTR_REGCOUNT
	.align		4
        /*0000*/ 	.byte	0x04, 0x2f
        /*0002*/ 	.short	(.L_2 - .L_1)
	.align		4
.L_1:
        /*0004*/ 	.word	index@(attn_fwd)
        /*0008*/ 	.word	0x00000080


	//----- nvinfo : EIATTR_FRAME_SIZE
	.align		4
.L_2:
        /*000c*/ 	.byte	0x04, 0x11
        /*000e*/ 	.short	(.L_4 - .L_3)
	.align		4
.L_3:
        /*0010*/ 	.word	index@(attn_fwd)
        /*0014*/ 	.word	0x00000088


	//----- nvinfo : EIATTR_MIN_STACK_SIZE
	.align		4
.L_4:
        /*0018*/ 	.byte	0x04, 0x12
        /*001a*/ 	.short	(.L_6 - .L_5)
	.align		4
.L_5:
        /*001c*/ 	.word	index@(attn_fwd)
        /*0020*/ 	.word	0x00000088
.L_6:


//--------------------- .nv.info.attn_fwd         --------------------------
	.section	.nv.info.attn_fwd,"",@"SHT_CUDA_INFO"
	.sectionflags	@""
	.align	4


	//----- nvinfo : EIATTR_CUDA_API_VERSION
	.align		4
        /*0000*/ 	.byte	0x04, 0x37
        /*0002*/ 	.short	(.L_8 - .L_7)
.L_7:
        /*0004*/ 	.word	0x00000082


	//----- nvinfo : EIATTR_SW2861232_WAR
	.align		4
.L_8:
        /*0008*/ 	.byte	0x01, 0x35
	.zero		2


	//----- nvinfo : EIATTR_PARAM_CBANK
	.align		4
        /*000c*/ 	.byte	0x04, 0x0a
        /*000e*/ 	.short	(.L_10 - .L_9)
	.align		4
.L_9:
        /*0010*/ 	.word	index@(.nv.constant0.attn_fwd)
        /*0014*/ 	.short	0x0160
        /*0016*/ 	.short	0x0088


	//----- nvinfo : EIATTR_CBANK_PARAM_SIZE
	.align		4
.L_10:
        /*0018*/ 	.byte	0x03, 0x19
        /*001a*/ 	.short	0x0088


	//----- nvinfo : EIATTR_KPARAM_INFO
	.align		4
        /*001c*/ 	.byte	0x04, 0x17
        /*001e*/ 	.short	(.L_12 - .L_11)
.L_11:
        /*0020*/ 	.word	0x00000000
        /*0024*/ 	.short	0x0019
        /*0026*/ 	.short	0x0080
        /*0028*/ 	.byte	0x00, 0xf4, 0x21, 0x00


	//----- nvinfo : EIATTR_KPARAM_INFO
	.align		4
.L_12:
        /*002c*/ 	.byte	0x04, 0x17
        /*002e*/ 	.short	(.L_14 - .L_13)
.L_13:
        /*0030*/ 	.word	0x00000000
        /*0034*/ 	.short	0x0018
        /*0036*/ 	.short	0x0078
        /*0038*/ 	.byte	0x00, 0xf4, 0x21, 0x00


	//----- nvinfo : EIATTR_KPARAM_INFO
	.align		4
.L_14:
        /*003c*/ 	.byte	0x04, 0x17
        /*003e*/ 	.short	(.L_16 - .L_15)
.L_15:
        /*0040*/ 	.word	0x00000000
        /*0044*/ 	.short	0x0017
        /*0046*/ 	.short	0x0070
        /*0048*/ 	.byte	0x00, 0xf0, 0x11, 0x00


	//----- nvinfo : EIATTR_KPARAM_INFO
	.align		4
.L_16:
        /*004c*/ 	.byte	0x04, 0x17
        /*004e*/ 	.short	(.L_18 - .L_17)
.L_17:
        /*0050*/ 	.word	0x00000000
        /*0054*/ 	.short	0x0016
        /*0056*/ 	.short	0x006c
        /*0058*/ 	.byte	0x00, 0xf0, 0x11, 0x00


	//----- nvinfo : EIATTR_KPARAM_INFO
	.align		4
.L_18:
        /*005c*/ 	.byte	0x04, 0x17
        /*005e*/ 	.short	(.L_20 - .L_19)
.L_19:
        /*0060*/ 	.word	0x00000000
        /*0064*/ 	.short	0x0015
        /*0066*/ 	.short	0x0068
        /*0068*/ 	.byte	0x00, 0xf0, 0x11, 0x00


	//----- nvinfo : EIATTR_KPARAM_INFO
	.align		4
.L_20:
        /*006c*/ 	.byte	0x04, 0x17
        /*006e*/ 	.short	(.L_22 - .L_21)
.L_21:
        /*0070*/ 	.word	0x00000000
        /*0074*/ 	.short	0x0014
        /*0076*/ 	.short	0x0064
        /*0078*/ 	.byte	0x00, 0xf0, 0x11, 0x00


	//----- nvinfo : EIATTR_KPARAM_INFO
	.align		4
.L_22:
        /*007c*/ 	.byte	0x04, 0x17
        /*007e*/ 	.short	(.L_24 - .L_23)
.L_23:
        /*0080*/ 	.word	0x00000000
        /*0084*/ 	.short	0x0013
        /*0086*/ 	.short	0x0060
        /*0088*/ 	.byte	0x00, 0xf0, 0x11, 0x00


	//----- nvinfo : EIATTR_KPARAM_INFO
	.align		4
.L_24:
        /*008c*/ 	.byte	0x04, 0x17
        /*008e*/ 	.short	(.L_26 - .L_25)
.L_25:
        /*0090*/ 	.word	0x00000000
        /*0094*/ 	.short	0x0012
        /*0096*/ 	.short	0x005c
        /*0098*/ 	.byte	0x00, 0xf0, 0x11, 0x00


	//----- nvinfo : EIATTR_KPARAM_INFO
	.align		4
.L_26:
        /*009c*/ 	.byte	0x04, 0x17
        /*009e*/ 	.short	(.L_28 - .L_27)
.L_27:
        /*00a0*/ 	.word	0x00000000
        /*00a4*/ 	.short	0x0011
        /*00a6*/ 	.short	0x0058
        /*00a8*/ 	.byte	0x00, 0xf0, 0x11, 0x00


	//----- nvinfo : EIATTR_KPARAM_INFO
	.align		4
.L_28:
        /*00ac*/ 	.byte	0x04, 0x17
        /*00ae*/ 	.short	(.L_30 - .L_29)
.L_29:
        /*00b0*/ 	.word	0x00000000
        /*00b4*/ 	.short	0x0010
        /*00b6*/ 	.short	0x0054
        /*00b8*/ 	.byte	0x00, 0xf0, 0x11, 0x00


	//----- nvinfo : EIATTR_KPARAM_INFO
	.align		4
.L_30:
        /*00bc*/ 	.byte	0x04, 0x17
        /*00be*/ 	.short	(.L_32 - .L_31)
.L_31:
        /*00c0*/ 	.word	0x00000000
        /*00c4*/ 	.short	0x000f
        /*00c6*/ 	.short	0x0050
        /*00c8*/ 	.byte	0x00, 0xf0, 0x11, 0x00


	//----- nvinfo : EIATTR_KPARAM_INFO
	.align		4
.L_32:
        /*00cc*/ 	.byte	0x04, 0x17
        /*00ce*/ 	.short	(.L_34 - .L_33)
.L_33:
        /*00d0*/ 	.word	0x00000000
        /*00d4*/ 	.short	0x000e
        /*00d6*/ 	.short	0x004c
        /*00d8*/ 	.byte	0x00, 0xf0, 0x11, 0x00


	//----- nvinfo : EIATTR_KPARAM_INFO
	.align		4
.L_34:
        /*00dc*/ 	.byte	0x04, 0x17
        /*00de*/ 	.short	(.L_36 - .L_35)
.L_35:
        /*00e0*/ 	.word	0x00000000
        /*00e4*/ 	.short	0x000d
        /*00e6*/ 	.short	0x0048
        /*00e8*/ 	.byte	0x00, 0xf0, 0x11, 0x00


	//----- nvinfo : EIATTR_KPARAM_INFO
	.align		4
.L_36:
        /*00ec*/ 	.byte	0x04, 0x17
        /*00ee*/ 	.short	(.L_38 - .L_37)
.L_37:
        /*00f0*/ 	.word	0x00000000
        /*00f4*/ 	.short	0x000c
        /*00f6*/ 	.short	0x0044
        /*00f8*/ 	.byte	0x00, 0xf0, 0x11, 0x00


	//----- nvinfo : EIATTR_KPARAM_INFO
	.align		4
.L_38:
        /*00fc*/ 	.byte	0x04, 0x17
        /*00fe*/ 	.short	(.L_40 - .L_39)
.L_39:
        /*0100*/ 	.word	0x00000000
        /*0104*/ 	.short	0x000b
        /*0106*/ 	.short	0x0040
        /*0108*/ 	.byte	0x00, 0xf0, 0x11, 0x00


	//----- nvinfo : EIATTR_KPARAM_INFO
	.align		4
.L_40:
        /*010c*/ 	.byte	0x04, 0x17
        /*010e*/ 	.short	(.L_42 - .L_41)
.L_41:
        /*0110*/ 	.word	0x00000000
        /*0114*/ 	.short	0x000a
        /*0116*/ 	.short	0x003c
        /*0118*/ 	.byte	0x00, 0xf0, 0x11, 0x00


	//----- nvinfo : EIATTR_KPARAM_INFO
	.align		4
.L_42:
        /*011c*/ 	.byte	0x04, 0x17
        /*011e*/ 	.short	(.L_44 - .L_43)
.L_43:
        /*0120*/ 	.word	0x00000000
        /*0124*/ 	.short	0x0009
        /*0126*/ 	.short	0x0038
        /*0128*/ 	.byte	0x00, 0xf0, 0x11, 0x00


	//----- nvinfo : EIATTR_KPARAM_INFO
	.align		4
.L_44:
        /*012c*/ 	.byte	0x04, 0x17
        /*012e*/ 	.short	(.L_46 - .L_45)
.L_45:
        /*0130*/ 	.word	0x00000000
        /*0134*/ 	.short	0x0008
        /*0136*/ 	.short	0x0034
        /*0138*/ 	.byte	0x00, 0xf0, 0x11, 0x00


	//----- nvinfo : EIATTR_KPARAM_INFO
	.align		4
.L_46:
        /*013c*/ 	.byte	0x04, 0x17
        /*013e*/ 	.short	(.L_48 - .L_47)
.L_47:
        /*0140*/ 	.word	0x00000000
        /*0144*/ 	.short	0x0007
        /*0146*/ 	.short	0x0030
        /*0148*/ 	.byte	0x00, 0xf0, 0x11, 0x00


	//----- nvinfo : EIATTR_KPARAM_INFO
	.align		4
.L_48:
        /*014c*/ 	.byte	0x04, 0x17
        /*014e*/ 	.short	(.L_50 - .L_49)
.L_49:
        /*0150*/ 	.word	0x00000000
        /*0154*/ 	.short	0x0006
        /*0156*/ 	.short	0x002c
        /*0158*/ 	.byte	0x00, 0xf0, 0x11, 0x00


	//----- nvinfo : EIATTR_KPARAM_INFO
	.align		4
.L_50:
        /*015c*/ 	.byte	0x04, 0x17
        /*015e*/ 	.short	(.L_52 - .L_51)
.L_51:
        /*0160*/ 	.word	0x00000000
        /*0164*/ 	.short	0x0005
        /*0166*/ 	.short	0x0028
        /*0168*/ 	.byte	0x00, 0xf0, 0x11, 0x00


	//----- nvinfo : EIATTR_KPARAM_INFO
	.align		4
.L_52:
        /*016c*/ 	.byte	0x04, 0x17
        /*016e*/ 	.short	(.L_54 - .L_53)
.L_53:
        /*0170*/ 	.word	0x00000000
        /*0174*/ 	.short	0x0004
        /*0176*/ 	.short	0x0020
        /*0178*/ 	.byte	0x00, 0xf4, 0x21, 0x00


	//----- nvinfo : EIATTR_KPARAM_INFO
	.align		4
.L_54:
        /*017c*/ 	.byte	0x04, 0x17
        /*017e*/ 	.short	(.L_56 - .L_55)
.L_55:
        /*0180*/ 	.word	0x00000000
        /*0184*/ 	.short	0x0003
        /*0186*/ 	.short	0x0018
        /*0188*/ 	.byte	0x00, 0xf4, 0x21, 0x00


	//----- nvinfo : EIATTR_KPARAM_INFO
	.align		4
.L_56:
        /*018c*/ 	.byte	0x04, 0x17
        /*018e*/ 	.short	(.L_58 - .L_57)
.L_57:
        /*0190*/ 	.word	0x00000000
        /*0194*/ 	.short	0x0002
        /*0196*/ 	.short	0x0010
        /*0198*/ 	.byte	0x00, 0xf4, 0x21, 0x00


	//----- nvinfo : EIATTR_KPARAM_INFO
	.align		4
.L_58:
        /*019c*/ 	.byte	0x04, 0x17
        /*019e*/ 	.short	(.L_60 - .L_59)
.L_59:
        /*01a0*/ 	.word	0x00000000
        /*01a4*/ 	.short	0x0001
        /*01a6*/ 	.short	0x0008
        /*01a8*/ 	.byte	0x00, 0xf4, 0x21, 0x00


	//----- nvinfo : EIATTR_KPARAM_INFO
	.align		4
.L_60:
        /*01ac*/ 	.byte	0x04, 0x17
        /*01ae*/ 	.short	(.L_62 - .L_61)
.L_61:
        /*01b0*/ 	.word	0x00000000
        /*01b4*/ 	.short	0x0000
        /*01b6*/ 	.short	0x0000
        /*01b8*/ 	.byte	0x00, 0xf4, 0x21, 0x00


	//----- nvinfo : EIATTR_MAXREG_COUNT
	.align		4
.L_62:
        /*01bc*/ 	.byte	0x03, 0x1b
        /*01be*/ 	.short	0x0080


	//----- nvinfo : EIATTR_NUM_BARRIERS
	.align		4
        /*01c0*/ 	.byte	0x02, 0x4c
        /*01c2*/ 	.byte	0x01
	.zero		1


	//----- nvinfo : EIATTR_ANNOTATIONS
	.align		4
        /*01c4*/ 	.byte	0x04, 0x55
        /*01c6*/ 	.short	(.L_64 - .L_63)


	//   ....[0]....
.L_63:
        /*01c8*/ 	.word	0x00000001
        /*01cc*/ 	.byte	0x30, 0x12, 0x00, 0x00, 0x01, 0x00, 0x00, 0x00, 0x80, 0x13, 0x00, 0x00, 0x01, 0x00, 0x00, 0x00
        /* <DEDUP_REMOVED lines=19> */
        /*030c*/ 	.byte	0xc0, 0x39, 0x00, 0x00, 0x01, 0x00, 0x00, 0x00, 0x00, 0x3a, 0x00, 0x00


	//----- nvinfo : EIATTR_MERCURY_ISA_VERSION
	.align		4
.L_64:
        /*0318*/ 	.byte	0x03, 0x5f
        /*031a*/ 	.short	0x0000


	//----- nvinfo : EIATTR_COOP_GROUP_MASK_REGIDS
	.align		4
        /*031c*/ 	.byte	0x04, 0x29
        /*031e*/ 	.short	(.L_66 - .L_65)


	//   ....[0]....
.L_65:
        /*0320*/ 	.word	0xffffffff


	//   ....[1]....
        /*0324*/ 	.word	0xffffffff


	//   ....[2]....
        /*0328*/ 	.word	0xffffffff


	//   ....[3]....
        /*032c*/ 	.word	0xffffffff


	//   ....[4]....
        /*0330*/ 	.word	0xffffffff


	//   ....[5]....
        /*0334*/ 	.word	0xffffffff


	//   ....[6]....
        /*0338*/ 	.word	0xffffffff


	//   ....[7]....
        /*033c*/ 	.word	0xffffffff


	//----- nvinfo : EIATTR_COOP_GROUP_INSTR_OFFSETS
	.align		4
.L_66:
        /*0340*/ 	.byte	0x04, 0x28
        /*0342*/ 	.short	(.L_68 - .L_67)


	//   ....[0]....
.L_67:
        /*0344*/ 	.word	0x00002a80


	//   ....[1]....
        /*0348*/ 	.word	0x00002b40


	//   ....[2]....
        /*034c*/ 	.word	0x00002b50


	//   ....[3]....
        /*0350*/ 	.word	0x00002b80


	//   ....[4]....
        /*0354*/ 	.word	0x000037d0


	//   ....[5]....
        /*0358*/ 	.word	0x000037e0


	//   ....[6]....
        /*035c*/ 	.word	0x00003810


	//   ....[7]....
        /*0360*/ 	.word	0x00003820


	//----- nvinfo : EIATTR_EXIT_INSTR_OFFSETS
	.align		4
.L_68:
        /*0364*/ 	.byte	0x04, 0x1c
        /*0366*/ 	.short	(.L_70 - .L_69)


	//   ....[0]....
.L_69:
        /*0368*/ 	.word	0x00006310


	//   ....[1]....
        /*036c*/ 	.word	0x000063b0


	//----- nvinfo : EIATTR_REQNTID
	.align		4
.L_70:
        /*0370*/ 	.byte	0x04, 0x10
        /*0372*/ 	.short	(.L_72 - .L_71)
.L_71:
        /*0374*/ 	.word	0x00000200
        /*0378*/ 	.word	0x00000001
        /*037c*/ 	.word	0x00000001
.L_72:


//--------------------- .nv.callgraph             --------------------------
	.section	.nv.callgraph,"",@"SHT_CUDA_CALLGRAPH"
	.align	4
	.sectionentsize	8
	.align		4
        /*0000*/ 	.word	0x00000000
	.align		4
        /*0004*/ 	.word	0xffffffff
	.align		4
        /*0008*/ 	.word	0x00000000
	.align		4
        /*000c*/ 	.word	0xfffffffe
	.align		4
        /*0010*/ 	.word	0x00000000
	.align		4
        /*0014*/ 	.word	0xfffffffd
	.align		4
        /*0018*/ 	.word	0x00000000
	.align		4
        /*001c*/ 	.word	0xfffffffc


//--------------------- .nv.rel.action            --------------------------
	.section	.nv.rel.action,"",@"SHT_CUDA_RELOCINFO"
	.align	8
	.sectionentsize	8
        /*0000*/ 	.byte	0x73, 0x00, 0x00, 0x00, 0x00, 0x00, 0x00, 0x00, 0x00, 0x00, 0x00, 0x11, 0x25, 0x00, 0x05, 0x36


//--------------------- .nv.constant4             --------------------------
	.section	.nv.constant4,"a",@progbits
	.align	8
	.align		8
.nv.constant4:
        /*0000*/ 	.dword	_$_str


//--------------------- .nv.constant0.attn_fwd    --------------------------
	.section	.nv.constant0.attn_fwd,"a",@progbits
	.sectionflags	@""
	.align	4
.nv.constant0.attn_fwd:
	.zero		488


//--------------------- .text.attn_fwd            --------------------------
	.section	.text.attn_fwd,"ax",@progbits
	.sectioninfo	@"SHI_REGISTERS=128"
	.align	128
        .global         attn_fwd
        .type           attn_fwd,@function
        .size           attn_fwd,(.L_x_3 - attn_fwd)
        .other          attn_fwd,@"STO_CUDA_ENTRY STV_DEFAULT"
attn_fwd:
.text.attn_fwd:
[----:B------:R-:W-:Y:S02]  /*0000*/  IMAD.MOV.U32 R1, RZ, RZ, c[0x0][0x28] ;  /* 0x00000a00ff017624 */ /* 0x000fe400078e00ff */
[----:B------:R-:W0:Y:S01]  /*0010*/  S2R R92, SR_TID.X ;  /* 0x00000000005c7919 */ /* 0x000e220000002100 */
[----:B------:R-:W-:Y:S01]  /*0020*/  MOV R19, c[0x0][0x198] ;  /* 0x0000660000137a02 */ /* 0x000fe20000000f00 */
[----:B------:R-:W-:Y:S01]  /*0030*/  ULDC.64 UR4, c[0x0][0x118] ;  /* 0x0000460000047ab9 */ /* 0x000fe20000000a00 */
[----:B------:R-:W-:Y:S01]  /*0040*/  IADD3 R1, R1, -0x88, RZ ;  /* 0xffffff7801017810 */ /* 0x000fe20007ffe0ff */
[----:B------:R-:W1:Y:S04]  /*0050*/  S2R R3, SR_CTAID.X ;  /* 0x0000000000037919 */ /* 0x000e680000002500 */
[----:B------:R-:W2:Y:S01]  /*0060*/  S2R R93, SR_CTAID.Y ;  /* 0x00000000005d7919 */ /* 0x000ea20000002600 */
[----:B0-----:R-:W-:Y:S02]  /*0070*/  LOP3.LUT R0, R92, 0xff, RZ, 0xc0, !PT ;  /* 0x000000ff5c007812 */ /* 0x001fe400078ec0ff */
[----:B------:R-:W-:-:S03]  /*0080*/  SHF.R.U32.HI R4, RZ, 0x8, R92 ;  /* 0x00000008ff047819 */ /* 0x000fc6000001165c */
[----:B-1----:R-:W-:Y:S01]  /*0090*/  IMAD R5, R3, 0x100, R0 ;  /* 0x0000010003057824 */ /* 0x002fe200078e0200 */
[----:B------:R-:W-:Y:S01]  /*00a0*/  SGXT.U32 R4, R4, 0x1 ;  /* 0x000000010404781a */ /* 0x000fe20000000000 */
[----:B--2---:R-:W-:Y:S02]  /*00b0*/  IMAD R2, R93, c[0x0][0x190], RZ ;  /* 0x000064005d027a24 */ /* 0x004fe400078e02ff */
[----:B------:R-:W-:Y:S02]  /*00c0*/  IMAD R3, R5, c[0x0][0x194], RZ ;  /* 0x0000650005037a24 */ /* 0x000fe400078e02ff */
[----:B------:R-:W-:Y:S02]  /*00d0*/  IMAD.SHL.U32 R16, R2, 0x2, RZ ;  /* 0x0000000202107824 */ /* 0x000fe400078e00ff */
[----:B------:R-:W-:Y:S02]  /*00e0*/  IMAD.SHL.U32 R5, R3, 0x2, RZ ;  /* 0x0000000203057824 */ /* 0x000fe400078e00ff */
[----:B------:R-:W-:-:S02]  /*00f0*/  IMAD R7, R4, c[0x0][0x198], RZ ;  /* 0x0000660004077a24 */ /* 0x000fc400078e02ff */
[----:B------:R-:W-:Y:S01]  /*0100*/  IMAD.HI R14, R2, 0x2, RZ ;  /* 0x00000002020e7827 */ /* 0x000fe200078e02ff */
[----:B------:R-:W-:Y:S02]  /*0110*/  IADD3 R16, P0, P1, R5, c[0x0][0x160], R16 ;  /* 0x0000580005107a10 */ /* 0x000fe4000791e010 */
[----:B------:R-:W-:Y:S01]  /*0120*/  LEA R5, R19, R7, 0x1 ;  /* 0x0000000713057211 */ /* 0x000fe200078e08ff */
[----:B------:R-:W-:-:S04]  /*0130*/  IMAD.HI R3, R3, 0x2, RZ ;  /* 0x0000000203037827 */ /* 0x000fc800078e02ff */
[----:B------:R-:W-:Y:S01]  /*0140*/  IMAD R9, R19, 0x2, R5 ;  /* 0x0000000213097824 */ /* 0x000fe200078e0205 */
[----:B------:R-:W-:Y:S02]  /*0150*/  IADD3.X R14, R3, c[0x0][0x164], R14, P0, P1 ;  /* 0x00005900030e7a10 */ /* 0x000fe400007e240e */
[-C--:B------:R-:W-:Y:S01]  /*0160*/  LEA R2, P0, R7, R16.reuse, 0x1 ;  /* 0x0000001007027211 */ /* 0x080fe200078008ff */
[----:B------:R-:W-:Y:S01]  /*0170*/  IMAD R11, R19, 0x2, R9 ;  /* 0x00000002130b7824 */ /* 0x000fe200078e0209 */
[----:B------:R-:W-:Y:S02]  /*0180*/  LEA R4, P1, R5, R16, 0x1 ;  /* 0x0000001005047211 */ /* 0x000fe400078208ff */
[-C--:B------:R-:W-:Y:S02]  /*0190*/  LEA.HI.X.SX32 R3, R7, R14.reuse, 0x1, P0 ;  /* 0x0000000e07037211 */ /* 0x080fe400000f0eff */
[----:B------:R-:W-:Y:S02]  /*01a0*/  LEA R13, R19, R11, 0x1 ;  /* 0x0000000b130d7211 */ /* 0x000fe400078e08ff */
[----:B------:R-:W-:Y:S01]  /*01b0*/  LEA.HI.X.SX32 R5, R5, R14, 0x1, P1 ;  /* 0x0000000e05057211 */ /* 0x000fe200008f0eff */
[----:B------:R0:W2:Y:S01]  /*01c0*/  LDG.E.U16 R15, [R2.64] ;  /* 0x00000004020f7981 */ /* 0x0000a2000c1e1500 */
[----:B------:R-:W-:Y:S01]  /*01d0*/  LEA R6, P0, R9, R16, 0x1 ;  /* 0x0000001009067211 */ /* 0x000fe200078008ff */
[----:B------:R-:W-:-:S02]  /*01e0*/  IMAD R21, R19, 0x2, R13 ;  /* 0x0000000213157824 */ /* 0x000fc400078e020d */
[----:B------:R1:W3:Y:S02]  /*01f0*/  LDG.E.U16 R17, [R4.64] ;  /* 0x0000000404117981 */ /* 0x0002e4000c1e1500 */
[----:B0-----:R-:W-:Y:S01]  /*0200*/  IMAD R3, R19, 0x2, R21 ;  /* 0x0000000213037824 */ /* 0x001fe200078e0215 */
[----:B------:R-:W-:Y:S02]  /*0210*/  LEA.HI.X.SX32 R7, R9, R14, 0x1, P0 ;  /* 0x0000000e09077211 */ /* 0x000fe400000f0eff */
[-C--:B------:R-:W-:Y:S02]  /*0220*/  LEA R8, P0, R11, R16.reuse, 0x1 ;  /* 0x000000100b087211 */ /* 0x080fe400078008ff */
[----:B-1----:R-:W-:Y:S01]  /*0230*/  LEA R5, R19, R3, 0x1 ;  /* 0x0000000313057211 */ /* 0x002fe200078e08ff */
[----:B------:R0:W4:Y:S01]  /*0240*/  LDG.E.U16 R18, [R6.64] ;  /* 0x0000000406127981 */ /* 0x000122000c1e1500 */
[----:B------:R-:W-:Y:S02]  /*0250*/  LEA R10, P1, R13, R16, 0x1 ;  /* 0x000000100d0a7211 */ /* 0x000fe400078208ff */
[----:B------:R-:W-:Y:S01]  /*0260*/  LEA.HI.X.SX32 R9, R11, R14, 0x1, P0 ;  /* 0x0000000e0b097211 */ /* 0x000fe200000f0eff */
[----:B------:R-:W-:Y:S01]  /*0270*/  IMAD R25, R19, 0x2, R5 ;  /* 0x0000000213197824 */ /* 0x000fe200078e0205 */
[----:B------:R-:W-:-:S02]  /*0280*/  LEA R12, P0, R21, R16, 0x1 ;  /* 0x00000010150c7211 */ /* 0x000fc400078008ff */
[-C--:B------:R-:W-:Y:S01]  /*0290*/  LEA.HI.X.SX32 R11, R13, R14.reuse, 0x1, P1 ;  /* 0x0000000e0d0b7211 */ /* 0x080fe200008f0eff */
[----:B------:R-:W-:Y:S01]  /*02a0*/  IMAD R27, R19, 0x2, R25 ;  /* 0x00000002131b7824 */ /* 0x000fe200078e0219 */
[----:B------:R-:W-:Y:S01]  /*02b0*/  LEA.HI.X.SX32 R13, R21, R14, 0x1, P0 ;  /* 0x0000000e150d7211 */ /* 0x000fe200000f0eff */
[----:B------:R1:W5:Y:S01]  /*02c0*/  LDG.E.U16 R20, [R8.64] ;  /* 0x0000000408147981 */ /* 0x000362000c1e1500 */
[----:B------:R-:W-:-:S03]  /*02d0*/  LEA R2, P0, R3, R16, 0x1 ;  /* 0x0000001003027211 */ /* 0x000fc600078008ff */
[----:B------:R0:W2:Y:S01]  /*02e0*/  LDG.E.U16 R21, [R10.64] ;  /* 0x000000040a157981 */ /* 0x0000a2000c1e1500 */
[----:B------:R-:W-:Y:S02]  /*02f0*/  LEA.HI.X.SX32 R3, R3, R14, 0x1, P0 ;  /* 0x0000000e03037211 */ /* 0x000fe400000f0eff */
[----:B------:R-:W-:Y:S01]  /*0300*/  LEA R4, P0, R5, R16, 0x1 ;  /* 0x0000001005047211 */ /* 0x000fe200078008ff */
[----:B------:R1:W2:Y:S01]  /*0310*/  LDG.E.U16 R22, [R12.64] ;  /* 0x000000040c167981 */ /* 0x0002a2000c1e1500 */
[----:B0-----:R-:W-:-:S03]  /*0320*/  LEA R11, R19, R27, 0x1 ;  /* 0x0000001b130b7211 */ /* 0x001fc600078e08ff */
[----:B------:R0:W2:Y:S01]  /*0330*/  LDG.E.U16 R23, [R2.64] ;  /* 0x0000000402177981 */ /* 0x0000a2000c1e1500 */
[----:B------:R-:W-:Y:S01]  /*0340*/  LEA.HI.X.SX32 R5, R5, R14, 0x1, P0 ;  /* 0x0000000e05057211 */ /* 0x000fe200000f0eff */
[----:B-1----:R-:W-:Y:S01]  /*0350*/  IMAD R13, R19, 0x2, R11 ;  /* 0x00000002130d7824 */ /* 0x002fe200078e020b */
[----:B------:R-:W-:-:S03]  /*0360*/  LEA R8, P0, R27, R16, 0x1 ;  /* 0x000000101b087211 */ /* 0x000fc600078008ff */
[----:B------:R1:W2:Y:S01]  /*0370*/  LDG.E.U16 R24, [R4.64] ;  /* 0x0000000404187981 */ /* 0x0002a2000c1e1500 */
[----:B------:R-:W-:Y:S01]  /*0380*/  LEA R6, P1, R25, R16, 0x1 ;  /* 0x0000001019067211 */ /* 0x000fe200078208ff */
[----:B------:R-:W-:Y:S01]  /*0390*/  IMAD R29, R19, 0x2, R13 ;  /* 0x00000002131d7824 */ /* 0x000fe200078e020d */
[-C--:B------:R-:W-:Y:S02]  /*03a0*/  LEA.HI.X.SX32 R9, R27, R14.reuse, 0x1, P0 ;  /* 0x0000000e1b097211 */ /* 0x080fe400000f0eff */
[----:B------:R-:W-:Y:S02]  /*03b0*/  LEA.HI.X.SX32 R7, R25, R14, 0x1, P1 ;  /* 0x0000000e19077211 */ /* 0x000fe400008f0eff */
[----:B------:R-:W-:Y:S01]  /*03c0*/  LEA R10, P0, R11, R16, 0x1 ;  /* 0x000000100b0a7211 */ /* 0x000fe200078008ff */
[----:B------:R1:W2:Y:S01]  /*03d0*/  LDG.E.U16 R26, [R8.64] ;  /* 0x00000004081a7981 */ /* 0x0002a2000c1e1500 */
[----:B------:R-:W-:Y:S02]  /*03e0*/  LEA R31, R19, R29, 0x1 ;  /* 0x0000001d131f7211 */ /* 0x000fe400078e08ff */
[----:B------:R-:W-:Y:S01]  /*03f0*/  LEA.HI.X.SX32 R11, R11, R14, 0x1, P0 ;  /* 0x0000000e0b0b7211 */ /* 0x000fe200000f0eff */
[----:B------:R1:W2:Y:S01]  /*0400*/  LDG.E.U16 R25, [R6.64] ;  /* 0x0000000406197981 */ /* 0x0002a2000c1e1500 */
[----:B0-----:R-:W-:-:S02]  /*0410*/  LEA R2, P0, R13, R16, 0x1 ;  /* 0x000000100d027211 */ /* 0x001fc400078008ff */
[----:B------:R-:W-:Y:S01]  /*0420*/  LEA R12, P1, R29, R16, 0x1 ;  /* 0x000000101d0c7211 */ /* 0x000fe200078208ff */
[----:B------:R0:W2:Y:S01]  /*0430*/  LDG.E.U16 R27, [R10.64] ;  /* 0x000000040a1b7981 */ /* 0x0000a2000c1e1500 */
[----:B------:R-:W-:Y:S01]  /*0440*/  LEA.HI.X.SX32 R3, R13, R14, 0x1, P0 ;  /* 0x0000000e0d037211 */ /* 0x000fe200000f0eff */
[----:B-1----:R-:W-:Y:S01]  /*0450*/  IMAD R7, R19, 0x2, R31 ;  /* 0x0000000213077824 */ /* 0x002fe200078e021f */
[----:B------:R-:W-:-:S03]  /*0460*/  LEA R4, P0, R31, R16, 0x1 ;  /* 0x000000101f047211 */ /* 0x000fc600078008ff */
[----:B------:R1:W2:Y:S01]  /*0470*/  LDG.E.U16 R28, [R2.64] ;  /* 0x00000004021c7981 */ /* 0x0002a2000c1e1500 */
[----:B------:R-:W-:Y:S01]  /*0480*/  IMAD R9, R19, 0x2, R7 ;  /* 0x0000000213097824 */ /* 0x000fe200078e0207 */
[----:B------:R-:W-:Y:S02]  /*0490*/  LEA.HI.X.SX32 R5, R31, R14, 0x1, P0 ;  /* 0x0000000e1f057211 */ /* 0x000fe400000f0eff */
[----:B------:R-:W-:Y:S02]  /*04a0*/  LEA R6, P0, R7, R16, 0x1 ;  /* 0x0000001007067211 */ /* 0x000fe400078008ff */
[----:B------:R-:W-:Y:S01]  /*04b0*/  LEA R33, R19, R9, 0x1 ;  /* 0x0000000913217211 */ /* 0x000fe200078e08ff */
[----:B------:R0:W2:Y:S01]  /*04c0*/  LDG.E.U16 R30, [R4.64] ;  /* 0x00000004041e7981 */ /* 0x0000a2000c1e1500 */
[-C--:B------:R-:W-:Y:S02]  /*04d0*/  LEA.HI.X.SX32 R13, R29, R14.reuse, 0x1, P1 ;  /* 0x0000000e1d0d7211 */ /* 0x080fe400008f0eff */
[----:B------:R-:W-:Y:S01]  /*04e0*/  LEA.HI.X.SX32 R7, R7, R14, 0x1, P0 ;  /* 0x0000000e07077211 */ /* 0x000fe200000f0eff */
[----:B------:R-:W-:Y:S01]  /*04f0*/  IMAD R35, R19, 0x2, R33 ;  /* 0x0000000213237824 */ /* 0x000fe200078e0221 */
[C---:B------:R-:W-:Y:S01]  /*0500*/  LEA R8, P0, R9.reuse, R16, 0x1 ;  /* 0x0000001009087211 */ /* 0x040fe200078008ff */
[----:B------:R0:W2:Y:S03]  /*0510*/  LDG.E.U16 R29, [R12.64] ;  /* 0x000000040c1d7981 */ /* 0x0000a6000c1e1500 */
[----:B------:R-:W-:Y:S01]  /*0520*/  LEA.HI.X.SX32 R9, R9, R14, 0x1, P0 ;  /* 0x0000000e09097211 */ /* 0x000fe200000f0eff */
[----:B------:R0:W2:Y:S01]  /*0530*/  LDG.E.U16 R31, [R6.64] ;  /* 0x00000004061f7981 */ /* 0x0000a2000c1e1500 */
[----:B-1----:R-:W-:-:S02]  /*0540*/  LEA R2, P0, R35, R16, 0x1 ;  /* 0x0000001023027211 */ /* 0x002fc400078008ff */
[----:B0-----:R-:W-:Y:S01]  /*0550*/  LEA R10, P1, R33, R16, 0x1 ;  /* 0x00000010210a7211 */ /* 0x001fe200078208ff */
[----:B------:R0:W2:Y:S01]  /*0560*/  LDG.E.U16 R32, [R8.64] ;  /* 0x0000000408207981 */ /* 0x0000a2000c1e1500 */
[----:B------:R-:W-:Y:S01]  /*0570*/  IMAD R13, R19, 0x2, R35 ;  /* 0x00000002130d7824 */ /* 0x000fe200078e0223 */
[----:B------:R-:W-:-:S04]  /*0580*/  LEA.HI.X.SX32 R3, R35, R14, 0x1, P0 ;  /* 0x0000000e23037211 */ /* 0x000fc800000f0eff */
[----:B------:R-:W-:Y:S01]  /*0590*/  LEA R4, P0, R13, R16, 0x1 ;  /* 0x000000100d047211 */ /* 0x000fe200078008ff */
[----:B------:R1:W2:Y:S01]  /*05a0*/  LDG.E.U16 R34, [R2.64] ;  /* 0x0000000402227981 */ /* 0x0002a2000c1e1500 */
[----:B------:R-:W-:Y:S02]  /*05b0*/  LEA R35, R19, R13, 0x1 ;  /* 0x0000000d13237211 */ /* 0x000fe400078e08ff */
[----:B------:R-:W-:-:S03]  /*05c0*/  LEA.HI.X.SX32 R5, R13, R14, 0x1, P0 ;  /* 0x0000000e0d057211 */ /* 0x000fc600000f0eff */
[----:B------:R-:W-:-:S04]  /*05d0*/  IMAD R13, R19, 0x2, R35 ;  /* 0x00000002130d7824 */ /* 0x000fc800078e0223 */
[----:B------:R-:W-:Y:S01]  /*05e0*/  IMAD R37, R19, 0x2, R13 ;  /* 0x0000000213257824 */ /* 0x000fe200078e020d */
[----:B------:R-:W-:-:S04]  /*05f0*/  LEA.HI.X.SX32 R11, R33, R14, 0x1, P1 ;  /* 0x0000000e210b7211 */ /* 0x000fc800008f0eff */
[C---:B------:R-:W-:Y:S01]  /*0600*/  LEA R39, R19.reuse, R37, 0x1 ;  /* 0x0000002513277211 */ /* 0x040fe200078e08ff */
[----:B------:R0:W2:Y:S04]  /*0610*/  LDG.E.U16 R33, [R10.64] ;  /* 0x000000040a217981 */ /* 0x0000a8000c1e1500 */
[----:B0-----:R-:W-:-:S04]  /*0620*/  IMAD R11, R19, 0x2, R39 ;  /* 0x00000002130b7824 */ /* 0x001fc800078e0227 */
[----:B------:R-:W-:Y:S01]  /*0630*/  IMAD R41, R19, 0x2, R11 ;  /* 0x0000000213297824 */ /* 0x000fe200078e020b */
[----:B------:R-:W-:-:S04]  /*0640*/  LEA R6, P0, R35, R16, 0x1 ;  /* 0x0000001023067211 */ /* 0x000fc800078008ff */
[----:B------:R-:W-:Y:S02]  /*0650*/  LEA R43, R19, R41, 0x1 ;  /* 0x00000029132b7211 */ /* 0x000fe400078e08ff */
[----:B------:R-:W-:-:S03]  /*0660*/  LEA R12, P1, R13, R16, 0x1 ;  /* 0x000000100d0c7211 */ /* 0x000fc600078208ff */
[----:B------:R-:W-:Y:S01]  /*0670*/  IMAD R45, R19, 0x2, R43 ;  /* 0x00000002132d7824 */ /* 0x000fe200078e022b */
[-C--:B------:R-:W-:Y:S02]  /*0680*/  LEA.HI.X.SX32 R7, R35, R14.reuse, 0x1, P0 ;  /* 0x0000000e23077211 */ /* 0x080fe400000f0eff */
[----:B------:R-:W-:Y:S01]  /*0690*/  LEA.HI.X.SX32 R13, R13, R14, 0x1, P1 ;  /* 0x0000000e0d0d7211 */ /* 0x000fe200008f0eff */
[----:B------:R-:W-:Y:S01]  /*06a0*/  IMAD R47, R19, 0x2, R45 ;  /* 0x00000002132f7824 */ /* 0x000fe200078e022d */
[C---:B------:R-:W-:Y:S01]  /*06b0*/  LEA R8, P0, R37.reuse, R16, 0x1 ;  /* 0x0000001025087211 */ /* 0x040fe200078008ff */
[----:B------:R0:W3:Y:S03]  /*06c0*/  LDG.E.U16 R35, [R4.64] ;  /* 0x0000000404237981 */ /* 0x0000e6000c1e1500 */
[----:B------:R-:W-:Y:S01]  /*06d0*/  LEA.HI.X.SX32 R9, R37, R14, 0x1, P0 ;  /* 0x0000000e25097211 */ /* 0x000fe200000f0eff */
[----:B------:R0:W3:Y:S04]  /*06e0*/  LDG.E.U16 R36, [R6.64] ;  /* 0x0000000406247981 */ /* 0x0000e8000c1e1500 */
[----:B------:R0:W3:Y:S01]  /*06f0*/  LDG.E.U16 R37, [R12.64] ;  /* 0x000000040c257981 */ /* 0x0000e2000c1e1500 */
[----:B-1----:R-:W-:-:S02]  /*0700*/  LEA R2, P0, R39, R16, 0x1 ;  /* 0x0000001027027211 */ /* 0x002fc400078008ff */
[----:B------:R-:W-:Y:S01]  /*0710*/  LEA R10, P1, R41, R16, 0x1 ;  /* 0x00000010290a7211 */ /* 0x000fe200078208ff */
[----:B------:R1:W4:Y:S01]  /*0720*/  LDG.E.U16 R38, [R8.64] ;  /* 0x0000000408267981 */ /* 0x000322000c1e1500 */
[----:B0-----:R-:W-:-:S05]  /*0730*/  LEA R13, R19, R47, 0x1 ;  /* 0x0000002f130d7211 */ /* 0x001fca00078e08ff */
[----:B------:R-:W-:Y:S01]  /*0740*/  IMAD R49, R19, 0x2, R13 ;  /* 0x0000000213317824 */ /* 0x000fe200078e020d */
[----:B------:R-:W-:-:S03]  /*0750*/  LEA.HI.X.SX32 R3, R39, R14, 0x1, P0 ;  /* 0x0000000e27037211 */ /* 0x000fc600000f0eff */
[----:B------:R-:W-:Y:S01]  /*0760*/  IMAD R51, R19, 0x2, R49 ;  /* 0x0000000213337824 */ /* 0x000fe200078e0231 */
[----:B------:R-:W-:Y:S01]  /*0770*/  LEA R4, P0, R11, R16, 0x1 ;  /* 0x000000100b047211 */ /* 0x000fe200078008ff */
[----:B------:R0:W4:Y:S03]  /*0780*/  LDG.E.U16 R39, [R2.64] ;  /* 0x0000000402277981 */ /* 0x000126000c1e1500 */
[----:B------:R-:W-:Y:S02]  /*0790*/  LEA R53, R19, R51, 0x1 ;  /* 0x0000003313357211 */ /* 0x000fe400078e08ff */
[-C--:B------:R-:W-:Y:S02]  /*07a0*/  LEA.HI.X.SX32 R5, R11, R14.reuse, 0x1, P0 ;  /* 0x0000000e0b057211 */ /* 0x080fe400000f0eff */
[----:B------:R-:W-:Y:S01]  /*07b0*/  LEA.HI.X.SX32 R11, R41, R14, 0x1, P1 ;  /* 0x0000000e290b7211 */ /* 0x000fe200008f0eff */
[----:B------:R-:W-:Y:S01]  /*07c0*/  IMAD R55, R19, 0x2, R53 ;  /* 0x0000000213377824 */ /* 0x000fe200078e0235 */
[----:B------:R-:W-:Y:S01]  /*07d0*/  LEA R6, P0, R43, R16, 0x1 ;  /* 0x000000102b067211 */ /* 0x000fe200078008ff */
[----:B------:R0:W4:Y:S04]  /*07e0*/  LDG.E.U16 R40, [R4.64] ;  /* 0x0000000404287981 */ /* 0x000128000c1e1500 */
[----:B------:R0:W4:Y:S02]  /*07f0*/  LDG.E.U16 R41, [R10.64] ;  /* 0x000000040a297981 */ /* 0x000124000c1e1500 */
[----:B0-----:R-:W-:-:S05]  /*0800*/  IMAD R11, R19, 0x2, R55 ;  /* 0x00000002130b7824 */ /* 0x001fca00078e0237 */
[----:B------:R-:W-:-:S05]  /*0810*/  LEA R57, R19, R11, 0x1 ;  /* 0x0000000b13397211 */ /* 0x000fca00078e08ff */
[----:B------:R-:W-:-:S04]  /*0820*/  IMAD R59, R19, 0x2, R57 ;  /* 0x00000002133b7824 */ /* 0x000fc800078e0239 */
[----:B------:R-:W-:-:S05]  /*0830*/  IMAD R61, R19, 0x2, R59 ;  /* 0x00000002133d7824 */ /* 0x000fca00078e023b */
[----:B------:R-:W-:Y:S02]  /*0840*/  LEA R63, R19, R61, 0x1 ;  /* 0x0000003d133f7211 */ /* 0x000fe400078e08ff */
[----:B------:R-:W-:-:S03]  /*0850*/  LEA.HI.X.SX32 R7, R43, R14, 0x1, P0 ;  /* 0x0000000e2b077211 */ /* 0x000fc600000f0eff */
[----:B------:R-:W-:Y:S01]  /*0860*/  IMAD R65, R19, 0x2, R63 ;  /* 0x0000000213417824 */ /* 0x000fe200078e023f */
[----:B-1----:R-:W-:Y:S01]  /*0870*/  LEA R8, P0, R45, R16, 0x1 ;  /* 0x000000102d087211 */ /* 0x002fe200078008ff */
[----:B------:R0:W5:Y:S02]  /*0880*/  LDG.E.U16 R42, [R6.64] ;  /* 0x00000004062a7981 */ /* 0x000164000c1e1500 */
[----:B------:R-:W-:Y:S01]  /*0890*/  IMAD R67, R19, 0x2, R65 ;  /* 0x0000000213437824 */ /* 0x000fe200078e0241 */
[----:B------:R-:W-:Y:S02]  /*08a0*/  LEA.HI.X.SX32 R9, R45, R14, 0x1, P0 ;  /* 0x0000000e2d097211 */ /* 0x000fe400000f0eff */
[----:B------:R-:W-:Y:S02]  /*08b0*/  LEA R2, P0, R47, R16, 0x1 ;  /* 0x000000102f027211 */ /* 0x000fe400078008ff */
[----:B------:R-:W-:Y:S01]  /*08c0*/  LEA R69, R19, R67, 0x1 ;  /* 0x0000004313457211 */ /* 0x000fe200078e08ff */
[----:B------:R1:W5:Y:S01]  /*08d0*/  LDG.E.U16 R43, [R8.64] ;  /* 0x00000004082b7981 */ /* 0x000362000c1e1500 */
[----:B------:R-:W-:-:S02]  /*08e0*/  LEA.HI.X.SX32 R3, R47, R14, 0x1, P0 ;  /* 0x0000000e2f037211 */ /* 0x000fc400000f0eff */
[-C--:B------:R-:W-:Y:S01]  /*08f0*/  LEA R4, P0, R49, R16.reuse, 0x1 ;  /* 0x0000001031047211 */ /* 0x080fe200078008ff */
[----:B------:R-:W-:Y:S01]  /*0900*/  IMAD R71, R19, 0x2, R69 ;  /* 0x0000000213477824 */ /* 0x000fe200078e0245 */
[----:B------:R-:W-:Y:S01]  /*0910*/  LEA R12, P1, R13, R16, 0x1 ;  /* 0x000000100d0c7211 */ /* 0x000fe200078208ff */
[----:B------:R1:W5:Y:S01]  /*0920*/  LDG.E.U16 R44, [R2.64] ;  /* 0x00000004022c7981 */ /* 0x000362000c1e1500 */
[----:B------:R-:W-:Y:S01]  /*0930*/  LEA.HI.X.SX32 R5, R49, R14, 0x1, P0 ;  /* 0x0000000e31057211 */ /* 0x000fe200000f0eff */
[----:B------:R-:W-:Y:S01]  /*0940*/  IMAD R73, R19, 0x2, R71 ;  /* 0x0000000213497824 */ /* 0x000fe200078e0247 */
[----:B0-----:R-:W-:Y:S02]  /*0950*/  LEA R6, P0, R51, R16, 0x1 ;  /* 0x0000001033067211 */ /* 0x001fe400078008ff */
[-C--:B------:R-:W-:Y:S01]  /*0960*/  LEA.HI.X.SX32 R13, R13, R14.reuse, 0x1, P1 ;  /* 0x0000000e0d0d7211 */ /* 0x080fe200008f0eff */
[----:B------:R0:W5:Y:S01]  /*0970*/  LDG.E.U16 R46, [R4.64] ;  /* 0x00000004042e7981 */ /* 0x000162000c1e1500 */
[----:B------:R-:W-:-:S02]  /*0980*/  LEA.HI.X.SX32 R7, R51, R14, 0x1, P0 ;  /* 0x0000000e33077211 */ /* 0x000fc400000f0eff */
[----:B------:R-:W-:Y:S01]  /*0990*/  LEA R75, R19, R73, 0x1 ;  /* 0x00000049134b7211 */ /* 0x000fe200078e08ff */
[----:B------:R0:W5:Y:S01]  /*09a0*/  LDG.E.U16 R45, [R12.64] ;  /* 0x000000040c2d7981 */ /* 0x000162000c1e1500 */
[----:B-1----:R-:W-:-:S03]  /*09b0*/  LEA R8, P0, R53, R16, 0x1 ;  /* 0x0000001035087211 */ /* 0x002fc600078008ff */
[----:B------:R-:W-:Y:S01]  /*09c0*/  IMAD R77, R19, 0x2, R75 ;  /* 0x00000002134d7824 */ /* 0x000fe200078e024b */
[----:B------:R-:W-:Y:S01]  /*09d0*/  LEA.HI.X.SX32 R9, R53, R14, 0x1, P0 ;  /* 0x0000000e35097211 */ /* 0x000fe200000f0eff */
[----:B------:R1:W5:Y:S01]  /*09e0*/  LDG.E.U16 R47, [R6.64] ;  /* 0x00000004062f7981 */ /* 0x000362000c1e1500 */
[-C--:B------:R-:W-:Y:S01]  /*09f0*/  LEA R10, P0, R11, R16.reuse, 0x1 ;  /* 0x000000100b0a7211 */ /* 0x080fe200078008ff */
[----:B------:R-:W-:Y:S01]  /*0a00*/  IMAD R79, R19, 0x2, R77 ;  /* 0x00000002134f7824 */ /* 0x000fe200078e024d */
[----:B------:R-:W-:Y:S01]  /*0a10*/  LEA R2, P1, R55, R16, 0x1 ;  /* 0x0000001037027211 */ /* 0x000fe200078208ff */
[----:B------:R1:W5:Y:S01]  /*0a20*/  LDG.E.U16 R48, [R8.64] ;  /* 0x0000000408307981 */ /* 0x000362000c1e1500 */
[----:B------:R-:W-:Y:S02]  /*0a30*/  LEA.HI.X.SX32 R11, R11, R14, 0x1, P0 ;  /* 0x0000000e0b0b7211 */ /* 0x000fe400000f0eff */
[----:B0-----:R-:W-:Y:S02]  /*0a40*/  LEA R4, P0, R57, R16, 0x1 ;  /* 0x0000001039047211 */ /* 0x001fe400078008ff */
[----:B------:R-:W-:Y:S01]  /*0a50*/  LEA.HI.X.SX32 R3, R55, R14, 0x1, P1 ;  /* 0x0000000e37037211 */ /* 0x000fe200008f0eff */
[----:B------:R0:W5:Y:S01]  /*0a60*/  LDG.E.U16 R50, [R10.64] ;  /* 0x000000040a327981 */ /* 0x000162000c1e1500 */
[----:B------:R-:W-:-:S02]  /*0a70*/  LEA R12, P1, R61, R16, 0x1 ;  /* 0x000000103d0c7211 */ /* 0x000fc400078208ff */
[----:B------:R-:W-:Y:S01]  /*0a80*/  LEA R81, R19, R79, 0x1 ;  /* 0x0000004f13517211 */ /* 0x000fe200078e08ff */
[----:B------:R0:W5:Y:S01]  /*0a90*/  LDG.E.U16 R49, [R2.64] ;  /* 0x0000000402317981 */ /* 0x000162000c1e1500 */
[----:B------:R-:W-:Y:S02]  /*0aa0*/  LEA.HI.X.SX32 R5, R57, R14, 0x1, P0 ;  /* 0x0000000e39057211 */ /* 0x000fe400000f0eff */
[----:B-1----:R-:W-:Y:S02]  /*0ab0*/  LEA R6, P0, R59, R16, 0x1 ;  /* 0x000000103b067211 */ /* 0x002fe400078008ff */
[-C--:B------:R-:W-:Y:S01]  /*0ac0*/  LEA.HI.X.SX32 R13, R61, R14.reuse, 0x1, P1 ;  /* 0x0000000e3d0d7211 */ /* 0x080fe200008f0eff */
[----:B------:R-:W-:Y:S01]  /*0ad0*/  IMAD R61, R19, 0x2, R81 ;  /* 0x00000002133d7824 */ /* 0x000fe200078e0251 */
[----:B------:R-:W-:Y:S01]  /*0ae0*/  LEA.HI.X.SX32 R7, R59, R14, 0x1, P0 ;  /* 0x0000000e3b077211 */ /* 0x000fe200000f0eff */
[----:B------:R1:W5:Y:S01]  /*0af0*/  LDG.E.U16 R51, [R4.64] ;  /* 0x0000000404337981 */ /* 0x000362000c1e1500 */
[-C--:B------:R-:W-:Y:S01]  /*0b00*/  LEA R8, P0, R63, R16.reuse, 0x1 ;  /* 0x000000103f087211 */ /* 0x080fe200078008ff */
[----:B------:R-:W-:Y:S01]  /*0b10*/  IMAD R83, R19, 0x2, R61 ;  /* 0x0000000213537824 */ /* 0x000fe200078e023d */
[----:B0-----:R-:W-:Y:S01]  /*0b20*/  LEA R2, P1, R69, R16, 0x1 ;  /* 0x0000001045027211 */ /* 0x001fe200078208ff */
[----:B------:R0:W5:Y:S01]  /*0b30*/  LDG.E.U16 R52, [R6.64] ;  /* 0x0000000406347981 */ /* 0x000162000c1e1500 */
[----:B------:R-:W-:-:S02]  /*0b40*/  LEA.HI.X.SX32 R9, R63, R14, 0x1, P0 ;  /* 0x0000000e3f097211 */ /* 0x000fc400000f0eff */
[----:B------:R-:W-:Y:S01]  /*0b50*/  LEA R54, P0, R65, R16, 0x1 ;  /* 0x0000001041367211 */ /* 0x000fe200078008ff */
[----:B------:R0:W5:Y:S01]  /*0b60*/  LDG.E.U16 R53, [R12.64] ;  /* 0x000000040c357981 */ /* 0x000162000c1e1500 */
[-C--:B------:R-:W-:Y:S02]  /*0b70*/  LEA.HI.X.SX32 R3, R69, R14.reuse, 0x1, P1 ;  /* 0x0000000e45037211 */ /* 0x080fe400008f0eff */
[----:B------:R-:W-:Y:S01]  /*0b80*/  LEA R69, R19, R83, 0x1 ;  /* 0x0000005313457211 */ /* 0x000fe200078e08ff */
[----:B------:R0:W5:Y:S01]  /*0b90*/  LDG.E.U16 R56, [R8.64] ;  /* 0x0000000408387981 */ /* 0x000162000c1e1500 */
[----:B------:R-:W-:Y:S02]  /*0ba0*/  LEA.HI.X.SX32 R55, R65, R14, 0x1, P0 ;  /* 0x0000000e41377211 */ /* 0x000fe400000f0eff */
[----:B-1----:R-:W-:Y:S01]  /*0bb0*/  LEA R4, P0, R67, R16, 0x1 ;  /* 0x0000001043047211 */ /* 0x002fe200078008ff */
[----:B------:R-:W-:Y:S01]  /*0bc0*/  IMAD R85, R19, 0x2, R69 ;  /* 0x0000000213557824 */ /* 0x000fe200078e0245 */
[----:B------:R1:W5:Y:S02]  /*0bd0*/  LDG.E.U16 R59, [R2.64] ;  /* 0x00000004023b7981 */ /* 0x000364000c1e1500 */
[----:B------:R-:W-:Y:S01]  /*0be0*/  LEA.HI.X.SX32 R5, R67, R14, 0x1, P0 ;  /* 0x0000000e43057211 */ /* 0x000fe200000f0eff */
[----:B------:R-:W-:Y:S01]  /*0bf0*/  IMAD R63, R19, 0x2, R85 ;  /* 0x00000002133f7824 */ /* 0x000fe200078e0255 */
[C---:B------:R-:W-:Y:S01]  /*0c00*/  LEA R10, P0, R71.reuse, R16, 0x1 ;  /* 0x00000010470a7211 */ /* 0x040fe200078008ff */
[----:B------:R1:W5:Y:S03]  /*0c10*/  LDG.E.U16 R57, [R54.64] ;  /* 0x0000000436397981 */ /* 0x000366000c1e1500 */
[----:B------:R-:W-:Y:S01]  /*0c20*/  LEA.HI.X.SX32 R11, R71, R14, 0x1, P0 ;  /* 0x0000000e470b7211 */ /* 0x000fe200000f0eff */
[----:B------:R1:W5:Y:S01]  /*0c30*/  LDG.E.U16 R58, [R4.64] ;  /* 0x00000004043a7981 */ /* 0x000362000c1e1500 */
[----:B0-----:R-:W-:-:S02]  /*0c40*/  LEA R6, P0, R73, R16, 0x1 ;  /* 0x0000001049067211 */ /* 0x001fc400078008ff */
[----:B------:R-:W-:Y:S01]  /*0c50*/  LEA R71, R19, R63, 0x1 ;  /* 0x0000003f13477211 */ /* 0x000fe200078e08ff */
[----:B------:R0:W5:Y:S01]  /*0c60*/  LDG.E.U16 R60, [R10.64] ;  /* 0x000000040a3c7981 */ /* 0x000162000c1e1500 */
[----:B------:R-:W-:Y:S02]  /*0c70*/  LEA.HI.X.SX32 R7, R73, R14, 0x1, P0 ;  /* 0x0000000e49077211 */ /* 0x000fe400000f0eff */
[-C--:B------:R-:W-:Y:S01]  /*0c80*/  LEA R8, P0, R75, R16.reuse, 0x1 ;  /* 0x000000104b087211 */ /* 0x080fe200078008ff */
[----:B------:R-:W-:Y:S01]  /*0c90*/  IMAD R73, R19, 0x2, R71 ;  /* 0x0000000213497824 */ /* 0x000fe200078e0247 */
[----:B-1----:R-:W-:Y:S01]  /*0ca0*/  LEA R4, P1, R77, R16, 0x1 ;  /* 0x000000104d047211 */ /* 0x002fe200078208ff */
[----:B------:R1:W5:Y:S01]  /*0cb0*/  LDG.E.U16 R62, [R6.64] ;  /* 0x00000004063e7981 */ /* 0x000362000c1e1500 */
[-C--:B------:R-:W-:Y:S01]  /*0cc0*/  LEA.HI.X.SX32 R9, R75, R14.reuse, 0x1, P0 ;  /* 0x0000000e4b097211 */ /* 0x080fe200000f0eff */
[----:B------:R-:W-:Y:S01]  /*0cd0*/  IMAD R75, R19, 0x2, R73 ;  /* 0x00000002134b7824 */ /* 0x000fe200078e0249 */
[----:B------:R-:W-:-:S02]  /*0ce0*/  LEA.HI.X.SX32 R5, R77, R14, 0x1, P1 ;  /* 0x0000000e4d057211 */ /* 0x000fc400008f0eff */
[----:B------:R-:W-:Y:S01]  /*0cf0*/  LEA R12, P0, R79, R16, 0x1 ;  /* 0x000000104f0c7211 */ /* 0x000fe200078008ff */
[----:B------:R1:W5:Y:S01]  /*0d00*/  LDG.E.U16 R64, [R8.64] ;  /* 0x0000000408407981 */ /* 0x000362000c1e1500 */
[----:B------:R-:W-:Y:S02]  /*0d10*/  LEA R67, R19, R75, 0x1 ;  /* 0x0000004b13437211 */ /* 0x000fe400078e08ff */
[----:B------:R-:W-:Y:S01]  /*0d20*/  LEA.HI.X.SX32 R13, R79, R14, 0x1, P0 ;  /* 0x0000000e4f0d7211 */ /* 0x000fe200000f0eff */
[----:B------:R1:W5:Y:S02]  /*0d30*/  LDG.E.U16 R65, [R4.64] ;  /* 0x0000000404417981 */ /* 0x000364000c1e1500 */
[----:B------:R-:W-:Y:S01]  /*0d40*/  IMAD R77, R19, 0x2, R67 ;  /* 0x00000002134d7824 */ /* 0x000fe200078e0243 */
[----:B0-----:R-:W-:Y:S01]  /*0d50*/  LEA R10, P0, R81, R16, 0x1 ;  /* 0x00000010510a7211 */ /* 0x001fe200078008ff */
[----:B------:R0:W5:Y:S02]  /*0d60*/  LDG.E.U16 R66, [R12.64] ;  /* 0x000000040c427981 */ /* 0x000164000c1e1500 */
[----:B------:R-:W-:Y:S01]  /*0d70*/  IMAD R79, R19, 0x2, R77 ;  /* 0x00000002134f7824 */ /* 0x000fe200078e024d */
[----:B------:R-:W-:-:S02]  /*0d80*/  LEA.HI.X.SX32 R11, R81, R14, 0x1, P0 ;  /* 0x0000000e510b7211 */ /* 0x000fc400000f0eff */
[-C--:B------:R-:W-:Y:S02]  /*0d90*/  LEA R54, P0, R83, R16.reuse, 0x1 ;  /* 0x0000001053367211 */ /* 0x080fe400078008ff */
[----:B------:R-:W-:Y:S01]  /*0da0*/  LEA R81, R19, R79, 0x1 ;  /* 0x0000004f13517211 */ /* 0x000fe200078e08ff */
[----:B------:R0:W5:Y:S01]  /*0db0*/  LDG.E.U16 R68, [R10.64] ;  /* 0x000000040a447981 */ /* 0x000162000c1e1500 */
[----:B------:R-:W-:Y:S02]  /*0dc0*/  LEA R2, P1, R71, R16, 0x1 ;  /* 0x0000001047027211 */ /* 0x000fe400078208ff */
[-C--:B------:R-:W-:Y:S01]  /*0dd0*/  LEA.HI.X.SX32 R55, R83, R14.reuse, 0x1, P0 ;  /* 0x0000000e53377211 */ /* 0x080fe200000f0eff */
[----:B------:R-:W-:Y:S01]  /*0de0*/  IMAD R83, R19, 0x2, R81 ;  /* 0x0000000213537824 */ /* 0x000fe200078e0251 */
[----:B------:R-:W-:Y:S02]  /*0df0*/  LEA.HI.X.SX32 R3, R71, R14, 0x1, P1 ;  /* 0x0000000e47037211 */ /* 0x000fe400008f0eff */
[----:B-1----:R-:W-:Y:S01]  /*0e00*/  LEA R4, P0, R77, R16, 0x1 ;  /* 0x000000104d047211 */ /* 0x002fe200078008ff */
[----:B------:R-:W-:Y:S01]  /*0e10*/  IMAD R71, R19, 0x2, R83 ;  /* 0x0000000213477824 */ /* 0x000fe200078e0253 */
[----:B------:R1:W5:Y:S02]  /*0e20*/  LDG.E.U16 R70, [R54.64] ;  /* 0x0000000436467981 */ /* 0x000364000c1e1500 */
[----:B------:R-:W-:-:S02]  /*0e30*/  LEA.HI.X.SX32 R5, R77, R14, 0x1, P0 ;  /* 0x0000000e4d057211 */ /* 0x000fc400000f0eff */
[-C--:B------:R-:W-:Y:S01]  /*0e40*/  LEA R6, P1, R71, R16.reuse, 0x1 ;  /* 0x0000001047067211 */ /* 0x080fe200078208ff */
[----:B------:R1:W5:Y:S01]  /*0e50*/  LDG.E.U16 R74, [R2.64] ;  /* 0x00000004024a7981 */ /* 0x000362000c1e1500 */
[----:B------:R-:W-:Y:S02]  /*0e60*/  LEA R8, P0, R69, R16, 0x1 ;  /* 0x0000001045087211 */ /* 0x000fe400078008ff */
[-C--:B------:R-:W-:Y:S01]  /*0e70*/  LEA.HI.X.SX32 R7, R71, R14.reuse, 0x1, P1 ;  /* 0x0000000e47077211 */ /* 0x080fe200008f0eff */
[----:B------:R1:W5:Y:S01]  /*0e80*/  LDG.E.U16 R76, [R4.64] ;  /* 0x00000004044c7981 */ /* 0x000362000c1e1500 */
[----:B------:R-:W-:Y:S02]  /*0e90*/  LEA.HI.X.SX32 R9, R69, R14, 0x1, P0 ;  /* 0x0000000e45097211 */ /* 0x000fe400000f0eff */
[-C--:B0-----:R-:W-:Y:S01]  /*0ea0*/  LEA R10, P1, R73, R16.reuse, 0x1 ;  /* 0x00000010490a7211 */ /* 0x081fe200078208ff */
[----:B------:R0:W5:Y:S01]  /*0eb0*/  LDG.E.U16 R80, [R6.64] ;  /* 0x0000000406507981 */ /* 0x000162000c1e1500 */
[----:B------:R-:W-:-:S02]  /*0ec0*/  LEA R12, P0, R79, R16, 0x1 ;  /* 0x000000104f0c7211 */ /* 0x000fc400078008ff */
[----:B------:R-:W-:Y:S01]  /*0ed0*/  LEA R71, R19, R71, 0x1 ;  /* 0x0000004713477211 */ /* 0x000fe200078e08ff */
[----:B------:R0:W5:Y:S01]  /*0ee0*/  LDG.E.U16 R69, [R8.64] ;  /* 0x0000000408457981 */ /* 0x000162000c1e1500 */
[-C--:B------:R-:W-:Y:S02]  /*0ef0*/  LEA.HI.X.SX32 R11, R73, R14.reuse, 0x1, P1 ;  /* 0x0000000e490b7211 */ /* 0x080fe400008f0eff */
[----:B------:R-:W-:Y:S02]  /*0f00*/  LEA.HI.X.SX32 R13, R79, R14, 0x1, P0 ;  /* 0x0000000e4f0d7211 */ /* 0x000fe400000f0eff */
[-C--:B-1----:R-:W-:Y:S01]  /*0f10*/  LEA R2, P1, R71, R16.reuse, 0x1 ;  /* 0x0000001047027211 */ /* 0x082fe200078208ff */
[----:B------:R1:W5:Y:S01]  /*0f20*/  LDG.E.U16 R73, [R10.64] ;  /* 0x000000040a497981 */ /* 0x000362000c1e1500 */
[----:B------:R-:W-:Y:S02]  /*0f30*/  LEA R4, P0, R85, R16, 0x1 ;  /* 0x0000001055047211 */ /* 0x000fe400078008ff */
[-C--:B------:R-:W-:Y:S01]  /*0f40*/  LEA.HI.X.SX32 R3, R71, R14.reuse, 0x1, P1 ;  /* 0x0000000e47037211 */ /* 0x080fe200008f0eff */
[----:B------:R-:W-:Y:S01]  /*0f50*/  IMAD R71, R19, 0x2, R71 ;  /* 0x0000000213477824 */ /* 0x000fe200078e0247 */
[----:B------:R-:W-:Y:S01]  /*0f60*/  LEA.HI.X.SX32 R5, R85, R14, 0x1, P0 ;  /* 0x0000000e55057211 */ /* 0x000fe200000f0eff */
[----:B------:R1:W5:Y:S01]  /*0f70*/  LDG.E.U16 R77, [R12.64] ;  /* 0x000000040c4d7981 */ /* 0x000362000c1e1500 */
[----:B0-----:R-:W-:-:S02]  /*0f80*/  LEA R6, P1, R75, R16, 0x1 ;  /* 0x000000104b067211 */ /* 0x001fc400078208ff */
[----:B------:R-:W-:Y:S01]  /*0f90*/  LEA R8, P0, R81, R16, 0x1 ;  /* 0x0000001051087211 */ /* 0x000fe200078008ff */
[----:B------:R0:W5:Y:S01]  /*0fa0*/  LDG.E.U16 R79, [R2.64] ;  /* 0x00000004024f7981 */ /* 0x000162000c1e1500 */
[-C--:B------:R-:W-:Y:S02]  /*0fb0*/  LEA.HI.X.SX32 R7, R75, R14.reuse, 0x1, P1 ;  /* 0x0000000e4b077211 */ /* 0x080fe400008f0eff */
[----:B------:R-:W-:Y:S01]  /*0fc0*/  LEA.HI.X.SX32 R9, R81, R14, 0x1, P0 ;  /* 0x0000000e51097211 */ /* 0x000fe200000f0eff */
[----:B------:R0:W5:Y:S01]  /*0fd0*/  LDG.E.U16 R72, [R4.64] ;  /* 0x0000000404487981 */ /* 0x000162000c1e1500 */
[-C--:B-1----:R-:W-:Y:S02]  /*0fe0*/  LEA R10, P1, R71, R16.reuse, 0x1 ;  /* 0x00000010470a7211 */ /* 0x082fe400078208ff */
[----:B------:R-:W-:Y:S01]  /*0ff0*/  LEA R12, P0, R61, R16, 0x1 ;  /* 0x000000103d0c7211 */ /* 0x000fe200078008ff */
[----:B------:R-:W-:Y:S01]  /*1000*/  IMAD R19, R19, 0x2, R71 ;  /* 0x0000000213137824 */ /* 0x000fe200078e0247 */
[-C--:B------:R-:W-:Y:S01]  /*1010*/  LEA.HI.X.SX32 R11, R71, R14.reuse, 0x1, P1 ;  /* 0x0000000e470b7211 */ /* 0x080fe200008f0eff */
[----:B------:R1:W5:Y:S01]  /*1020*/  LDG.E.U16 R75, [R6.64] ;  /* 0x00000004064b7981 */ /* 0x000362000c1e1500 */
[----:B------:R-:W-:-:S02]  /*1030*/  LEA.HI.X.SX32 R13, R61, R14, 0x1, P0 ;  /* 0x0000000e3d0d7211 */ /* 0x000fc400000f0eff */
[-C--:B0-----:R-:W-:Y:S01]  /*1040*/  LEA R2, P0, R63, R16.reuse, 0x1 ;  /* 0x000000103f027211 */ /* 0x081fe200078008ff */
[----:B------:R0:W5:Y:S01]  /*1050*/  LDG.E.U16 R78, [R8.64] ;  /* 0x00000004084e7981 */ /* 0x000162000c1e1500 */
[----:B------:R-:W-:Y:S02]  /*1060*/  LEA R4, P1, R67, R16, 0x1 ;  /* 0x0000001043047211 */ /* 0x000fe400078208ff */
[-C--:B------:R-:W-:Y:S01]  /*1070*/  LEA.HI.X.SX32 R3, R63, R14.reuse, 0x1, P0 ;  /* 0x0000000e3f037211 */ /* 0x080fe200000f0eff */
[----:B------:R0:W5:Y:S01]  /*1080*/  LDG.E.U16 R11, [R10.64] ;  /* 0x000000040a0b7981 */ /* 0x000162000c1e1500 */
[----:B------:R-:W-:Y:S02]  /*1090*/  LEA.HI.X.SX32 R5, R67, R14, 0x1, P1 ;  /* 0x0000000e43057211 */ /* 0x000fe400008f0eff */
[-C--:B-1----:R-:W-:Y:S01]  /*10a0*/  LEA R6, P0, R83, R16.reuse, 0x1 ;  /* 0x0000001053067211 */ /* 0x082fe200078008ff */
[----:B------:R1:W5:Y:S01]  /*10b0*/  LDG.E.U16 R12, [R12.64] ;  /* 0x000000040c0c7981 */ /* 0x000362000c1e1500 */
[----:B------:R-:W-:-:S02]  /*10c0*/  LEA R54, P1, R19, R16, 0x1 ;  /* 0x0000001013367211 */ /* 0x000fc400078208ff */
[-C--:B------:R-:W-:Y:S01]  /*10d0*/  LEA.HI.X.SX32 R7, R83, R14.reuse, 0x1, P0 ;  /* 0x0000000e53077211 */ /* 0x080fe200000f0eff */
[----:B0-----:R0:W5:Y:S01]  /*10e0*/  LDG.E.U16 R8, [R2.64] ;  /* 0x0000000402087981 */ /* 0x001162000c1e1500 */
[----:B------:R-:W-:-:S03]  /*10f0*/  LEA.HI.X.SX32 R55, R19, R14, 0x1, P1 ;  /* 0x0000000e13377211 */ /* 0x000fc600008f0eff */
[----:B------:R0:W5:Y:S04]  /*1100*/  LDG.E.U16 R9, [R4.64] ;  /* 0x0000000404097981 */ /* 0x000168000c1e1500 */
[----:B------:R0:W5:Y:S04]  /*1110*/  LDG.E.U16 R10, [R6.64] ;  /* 0x00000004060a7981 */ /* 0x000168000c1e1500 */
[----:B------:R-:W5:Y:S01]  /*1120*/  LDG.E.U16 R54, [R54.64] ;  /* 0x0000000436367981 */ /* 0x000f62000c1e1500 */
[----:B------:R-:W-:Y:S02]  /*1130*/  SHF.R.S32.HI R14, RZ, 0x8, R92 ;  /* 0x00000008ff0e7819 */ /* 0x000fe4000001145c */
[----:B-1----:R-:W-:-:S02]  /*1140*/  SHF.L.U32 R13, R0, 0x1, RZ ;  /* 0x00000001000d7819 */ /* 0x002fc400000006ff */
[----:B------:R-:W-:-:S04]  /*1150*/  SGXT R0, R14, 0x1 ;  /* 0x000000010e00781a */ /* 0x000fc80000000200 */
[----:B------:R-:W-:Y:S01]  /*1160*/  LOP3.LUT R0, R13, 0x210, R0, 0x78, !PT ;  /* 0x000002100d007812 */ /* 0x000fe200078e7800 */
[----:B------:R-:W-:Y:S01]  /*1170*/  IMAD.MOV.U32 R13, RZ, RZ, 0x1 ;  /* 0x00000001ff0d7424 */ /* 0x000fe200078e00ff */
[----:B0-----:R-:W-:Y:S02]  /*1180*/  MOV R4, 0x3f800000 ;  /* 0x3f80000000047802 */ /* 0x001fe40000000f00 */
[C---:B------:R-:W-:Y:S01]  /*1190*/  LOP3.LUT R3, R0.reuse, 0x20, RZ, 0x3c, !PT ;  /* 0x0000002000037812 */ /* 0x040fe200078e3cff */
[----:B--2---:R0:W-:Y:S01]  /*11a0*/  STS.U16 [R0], R15 ;  /* 0x0000000f00007388 */ /* 0x0041e20000000400 */
[----:B------:R-:W-:Y:S02]  /*11b0*/  ISETP.LE.AND P0, PT, R13, c[0x0][0x1d0], PT ;  /* 0x000074000d007a0c */ /* 0x000fe40003f03270 */
[C---:B------:R-:W-:Y:S01]  /*11c0*/  LOP3.LUT R2, R0.reuse, 0x40, RZ, 0x3c, !PT ;  /* 0x0000004000027812 */ /* 0x040fe200078e3cff */
[----:B------:R-:W-:Y:S01]  /*11d0*/  STS.U16 [R0+0x1000], R21 ;  /* 0x0010001500007388 */ /* 0x000fe20000000400 */
[----:B------:R-:W-:-:S03]  /*11e0*/  LOP3.LUT R13, R0, 0x60, RZ, 0x3c, !PT ;  /* 0x00000060000d7812 */ /* 0x000fc600078e3cff */
[----:B------:R-:W-:Y:S04]  /*11f0*/  STS.U16 [R0+0x2000], R25 ;  /* 0x0020001900007388 */ /* 0x000fe80000000400 */
[----:B------:R-:W-:Y:S04]  /*1200*/  STS.U16 [R0+0x3000], R29 ;  /* 0x0030001d00007388 */ /* 0x000fe80000000400 */
[----:B------:R-:W-:Y:S04]  /*1210*/  STS.U16 [R0+0x4000], R33 ;  /* 0x0040002100007388 */ /* 0x000fe80000000400 */
[----:B---3--:R-:W-:Y:S04]  /*1220*/  STS.U16 [R0+0x5000], R37 ;  /* 0x0050002500007388 */ /* 0x008fe80000000400 */
[----:B------:R1:W-:Y:S01]  /*1230*/  STL [R1+0x4], R4 ;  /* 0x0000040401007387 */ /* 0x0003e20000100800 */
[----:B------:R-:W-:Y:S01]  /*1240*/  CS2R R6, SRZ ;  /* 0x0000000000067805 */ /* 0x000fe2000001ff00 */
[----:B0-----:R-:W-:Y:S01]  /*1250*/  CS2R R14, SRZ ;  /* 0x00000000000e7805 */ /* 0x001fe2000001ff00 */
[----:B------:R-:W-:Y:S01]  /*1260*/  CS2R R88, SRZ ;  /* 0x0000000000587805 */ /* 0x000fe2000001ff00 */
[----:B------:R-:W-:Y:S01]  /*1270*/  CS2R R90, SRZ ;  /* 0x00000000005a7805 */ /* 0x000fe2000001ff00 */
[----:B------:R-:W-:Y:S01]  /*1280*/  CS2R R84, SRZ ;  /* 0x0000000000547805 */ /* 0x000fe2000001ff00 */
[----:B----4-:R-:W-:Y:S01]  /*1290*/  STS.U16 [R0+0x6000], R41 ;  /* 0x0060002900007388 */ /* 0x010fe20000000400 */
[----:B-1----:R-:W-:Y:S01]  /*12a0*/  CS2R R4, SRZ ;  /* 0x0000000000047805 */ /* 0x002fe2000001ff00 */
[----:B------:R-:W-:Y:S01]  /*12b0*/  CS2R R86, SRZ ;  /* 0x0000000000567805 */ /* 0x000fe2000001ff00 */
[----:B------:R-:W-:Y:S01]  /*12c0*/  CS2R R82, SRZ ;  /* 0x0000000000527805 */ /* 0x000fe2000001ff00 */
[----:B------:R-:W-:Y:S01]  /*12d0*/  IMAD.SHL.U32 R37, R92, 0x8, RZ ;  /* 0x000000085c257824 */ /* 0x000fe200078e00ff */
[----:B-----5:R-:W-:Y:S04]  /*12e0*/  STS.U16 [R0+0x7000], R45 ;  /* 0x0070002d00007388 */ /* 0x020fe80000000400 */
[----:B------:R-:W-:Y:S04]  /*12f0*/  STS.U16 [R0+0x8000], R49 ;  /* 0x0080003100007388 */ /* 0x000fe80000000400 */
[----:B------:R-:W-:Y:S04]  /*1300*/  STS.U16 [R0+0x9000], R53 ;  /* 0x0090003500007388 */ /* 0x000fe80000000400 */
[----:B------:R-:W-:Y:S04]  /*1310*/  STS.U16 [R0+0xa000], R59 ;  /* 0x00a0003b00007388 */ /* 0x000fe80000000400 */
[----:B------:R-:W-:Y:S04]  /*1320*/  STS.U16 [R0+0xb000], R65 ;  /* 0x00b0004100007388 */ /* 0x000fe80000000400 */
[----:B------:R-:W-:Y:S04]  /*1330*/  STS.U16 [R0+0xc000], R70 ;  /* 0x00c0004600007388 */ /* 0x000fe80000000400 */
[----:B------:R-:W-:Y:S04]  /*1340*/  STS.U16 [R0+0xd000], R74 ;  /* 0x00d0004a00007388 */ /* 0x000fe80000000400 */
[----:B------:R-:W-:Y:S04]  /*1350*/  STS.U16 [R0+0xe000], R76 ;  /* 0x00e0004c00007388 */ /* 0x000fe80000000400 */
[----:B------:R0:W-:Y:S02]  /*1360*/  STS.U16 [R0+0xf000], R80 ;  /* 0x00f0005000007388 */ /* 0x0001e40000000400 */
[----:B0-----:R-:W-:-:S05]  /*1370*/  IMAD.MOV.U32 R0, RZ, RZ, 0x3f800000 ;  /* 0x3f800000ff007424 */ /* 0x001fca00078e00ff */
[----:B------:R-:W-:Y:S01]  /*1380*/  STL [R1], R0 ;  /* 0x0000000001007387 */ /* 0x000fe20000100800 */
[----:B------:R-:W-:-:S03]  /*1390*/  CS2R R80, SRZ ;  /* 0x0000000000507805 */ /* 0x000fc6000001ff00 */
[----:B------:R0:W-:Y:S01]  /*13a0*/  STS.U16 [R3+0x400], R17 ;  /* 0x0004001103007388 */ /* 0x0001e20000000400 */
[----:B------:R-:W-:-:S03]  /*13b0*/  CS2R R70, SRZ ;  /* 0x0000000000467805 */ /* 0x000fc6000001ff00 */
[----:B------:R-:W-:Y:S04]  /*13c0*/  STS.U16 [R3+0x1400], R22 ;  /* 0x0014001603007388 */ /* 0x000fe80000000400 */
[----:B------:R-:W-:Y:S04]  /*13d0*/  STS.U16 [R3+0x2400], R26 ;  /* 0x0024001a03007388 */ /* 0x000fe80000000400 */
[----:B------:R-:W-:Y:S01]  /*13e0*/  STS.U16 [R3+0x3400], R30 ;  /* 0x0034001e03007388 */ /* 0x000fe20000000400 */
[----:B0-----:R-:W-:-:S03]  /*13f0*/  CS2R R16, SRZ ;  /* 0x0000000000107805 */ /* 0x001fc6000001ff00 */
[----:B------:R-:W-:Y:S04]  /*1400*/  STS.U16 [R3+0x4400], R34 ;  /* 0x0044002203007388 */ /* 0x000fe80000000400 */
[----:B------:R0:W-:Y:S04]  /*1410*/  STS.U16 [R3+0x5400], R38 ;  /* 0x0054002603007388 */ /* 0x0001e80000000400 */
[----:B------:R-:W-:Y:S04]  /*1420*/  STS.U16 [R3+0x6400], R42 ;  /* 0x0064002a03007388 */ /* 0x000fe80000000400 */
[----:B------:R-:W-:Y:S04]  /*1430*/  STS.U16 [R3+0x7400], R46 ;  /* 0x0074002e03007388 */ /* 0x000fe80000000400 */
[----:B------:R-:W-:Y:S01]  /*1440*/  STS.U16 [R3+0x8400], R50 ;  /* 0x0084003203007388 */ /* 0x000fe20000000400 */
[----:B0-----:R-:W-:-:S03]  /*1450*/  LOP3.LUT R38, R92, 0x1ff, RZ, 0xc0, !PT ;  /* 0x000001ff5c267812 */ /* 0x001fc600078ec0ff */
[----:B------:R-:W-:Y:S04]  /*1460*/  STS.U16 [R3+0x9400], R56 ;  /* 0x0094003803007388 */ /* 0x000fe80000000400 */
[----:B------:R0:W-:Y:S04]  /*1470*/  STS.U16 [R3+0xa400], R60 ;  /* 0x00a4003c03007388 */ /* 0x0001e80000000400 */
[----:B------:R1:W-:Y:S04]  /*1480*/  STS.U16 [R3+0xb400], R66 ;  /* 0x00b4004203007388 */ /* 0x0003e80000000400 */
[----:B------:R-:W-:Y:S04]  /*1490*/  STS.U16 [R3+0xc400], R69 ;  /* 0x00c4004503007388 */ /* 0x000fe80000000400 */
[----:B------:R-:W-:Y:S01]  /*14a0*/  STS.U16 [R3+0xd400], R73 ;  /* 0x00d4004903007388 */ /* 0x000fe20000000400 */
[----:B0-----:R-:W-:-:S03]  /*14b0*/  CS2R R60, SRZ ;  /* 0x00000000003c7805 */ /* 0x001fc6000001ff00 */
[----:B------:R0:W-:Y:S01]  /*14c0*/  STS.U16 [R3+0xe400], R77 ;  /* 0x00e4004d03007388 */ /* 0x0001e20000000400 */
[----:B-1----:R-:W-:-:S03]  /*14d0*/  CS2R R66, SRZ ;  /* 0x0000000000427805 */ /* 0x002fc6000001ff00 */
[----:B------:R1:W-:Y:S04]  /*14e0*/  STS.U16 [R3+0xf400], R79 ;  /* 0x00f4004f03007388 */ /* 0x0003e80000000400 */
[----:B------:R2:W-:Y:S01]  /*14f0*/  STS.U16 [R2+0x800], R18 ;  /* 0x0008001202007388 */ /* 0x0005e20000000400 */
[----:B0-----:R-:W-:-:S03]  /*1500*/  CS2R R76, SRZ ;  /* 0x00000000004c7805 */ /* 0x001fc6000001ff00 */
[----:B------:R0:W-:Y:S01]  /*1510*/  STS.U16 [R2+0x1800], R23 ;  /* 0x0018001702007388 */ /* 0x0001e20000000400 */
[----:B-1----:R-:W-:-:S03]  /*1520*/  IMAD.MOV.U32 R3, RZ, RZ, -0x800000 ;  /* 0xff800000ff037424 */ /* 0x002fc600078e00ff */
[----:B------:R1:W-:Y:S01]  /*1530*/  STS.U16 [R2+0x2800], R27 ;  /* 0x0028001b02007388 */ /* 0x0003e20000000400 */
[----:B--2---:R-:W-:-:S03]  /*1540*/  CS2R R18, SRZ ;  /* 0x0000000000127805 */ /* 0x004fc6000001ff00 */
[----:B------:R2:W-:Y:S01]  /*1550*/  STS.U16 [R2+0x3800], R31 ;  /* 0x0038001f02007388 */ /* 0x0005e20000000400 */
[----:B0-----:R-:W-:-:S03]  /*1560*/  CS2R R22, SRZ ;  /* 0x0000000000167805 */ /* 0x001fc6000001ff00 */
[----:B------:R0:W-:Y:S01]  /*1570*/  STS.U16 [R2+0x4800], R35 ;  /* 0x0048002302007388 */ /* 0x0001e20000000400 */
[----:B-1----:R-:W-:-:S03]  /*1580*/  CS2R R26, SRZ ;  /* 0x00000000001a7805 */ /* 0x002fc6000001ff00 */
[----:B------:R-:W-:Y:S01]  /*1590*/  STS.U16 [R2+0x5800], R39 ;  /* 0x0058002702007388 */ /* 0x000fe20000000400 */
[----:B--2---:R-:W-:-:S03]  /*15a0*/  CS2R R30, SRZ ;  /* 0x00000000001e7805 */ /* 0x004fc6000001ff00 */
[----:B------:R-:W-:Y:S01]  /*15b0*/  STS.U16 [R2+0x6800], R43 ;  /* 0x0068002b02007388 */ /* 0x000fe20000000400 */
[----:B0-----:R-:W-:-:S03]  /*15c0*/  CS2R R34, SRZ ;  /* 0x0000000000227805 */ /* 0x001fc6000001ff00 */
[----:B------:R-:W-:Y:S04]  /*15d0*/  STS.U16 [R2+0x7800], R47 ;  /* 0x0078002f02007388 */ /* 0x000fe80000000400 */
[----:B------:R-:W-:Y:S04]  /*15e0*/  STS.U16 [R2+0x8800], R51 ;  /* 0x0088003302007388 */ /* 0x000fe80000000400 */
[----:B------:R-:W-:Y:S04]  /*15f0*/  STS.U16 [R2+0x9800], R57 ;  /* 0x0098003902007388 */ /* 0x000fe80000000400 */
[----:B------:R0:W-:Y:S04]  /*1600*/  STS.U16 [R2+0xa800], R62 ;  /* 0x00a8003e02007388 */ /* 0x0001e80000000400 */
[----:B------:R1:W-:Y:S04]  /*1610*/  STS.U16 [R2+0xb800], R68 ;  /* 0x00b8004402007388 */ /* 0x0003e80000000400 */
[----:B------:R2:W-:Y:S01]  /*1620*/  STS.U16 [R2+0xc800], R72 ;  /* 0x00c8004802007388 */ /* 0x0005e20000000400 */
[----:B0-----:R-:W-:-:S03]  /*1630*/  CS2R R62, SRZ ;  /* 0x00000000003e7805 */ /* 0x001fc6000001ff00 */
[----:B------:R0:W-:Y:S01]  /*1640*/  STS.U16 [R2+0xd800], R75 ;  /* 0x00d8004b02007388 */ /* 0x0001e20000000400 */
[----:B-1----:R-:W-:-:S03]  /*1650*/  CS2R R68, SRZ ;  /* 0x0000000000447805 */ /* 0x002fc6000001ff00 */
[----:B------:R1:W-:Y:S01]  /*1660*/  STS.U16 [R2+0xe800], R78 ;  /* 0x00e8004e02007388 */ /* 0x0003e20000000400 */
[----:B--2---:R-:W-:-:S03]  /*1670*/  CS2R R72, SRZ ;  /* 0x0000000000487805 */ /* 0x004fc6000001ff00 */
[----:B------:R2:W-:Y:S01]  /*1680*/  STS.U16 [R2+0xf800], R11 ;  /* 0x00f8000b02007388 */ /* 0x0005e20000000400 */
[----:B0-----:R-:W-:-:S03]  /*1690*/  CS2R R74, SRZ ;  /* 0x00000000004a7805 */ /* 0x001fc6000001ff00 */
[----:B------:R0:W-:Y:S01]  /*16a0*/  STS.U16 [R13+0xc00], R20 ;  /* 0x000c00140d007388 */ /* 0x0001e20000000400 */
[----:B-1----:R-:W-:-:S03]  /*16b0*/  CS2R R78, SRZ ;  /* 0x00000000004e7805 */ /* 0x002fc6000001ff00 */
[----:B------:R1:W-:Y:S01]  /*16c0*/  STS.U16 [R13+0x1c00], R24 ;  /* 0x001c00180d007388 */ /* 0x0003e20000000400 */
[----:B--2---:R-:W-:-:S03]  /*16d0*/  IMAD.MOV.U32 R2, RZ, RZ, -0x800000 ;  /* 0xff800000ff027424 */ /* 0x004fc600078e00ff */
[----:B------:R2:W-:Y:S01]  /*16e0*/  STS.U16 [R13+0x2c00], R28 ;  /* 0x002c001c0d007388 */ /* 0x0005e20000000400 */
[----:B0-----:R-:W-:-:S03]  /*16f0*/  CS2R R20, SRZ ;  /* 0x0000000000147805 */ /* 0x001fc6000001ff00 */
[----:B------:R0:W-:Y:S01]  /*1700*/  STS.U16 [R13+0x3c00], R32 ;  /* 0x003c00200d007388 */ /* 0x0001e20000000400 */
[----:B-1----:R-:W-:-:S03]  /*1710*/  CS2R R24, SRZ ;  /* 0x0000000000187805 */ /* 0x002fc6000001ff00 */
[----:B------:R1:W-:Y:S01]  /*1720*/  STS.U16 [R13+0x4c00], R36 ;  /* 0x004c00240d007388 */ /* 0x0003e20000000400 */
[----:B--2---:R-:W-:-:S03]  /*1730*/  CS2R R28, SRZ ;  /* 0x00000000001c7805 */ /* 0x004fc6000001ff00 */
[----:B------:R-:W-:Y:S01]  /*1740*/  STS.U16 [R13+0x5c00], R40 ;  /* 0x005c00280d007388 */ /* 0x000fe20000000400 */
[----:B0-----:R-:W-:-:S03]  /*1750*/  CS2R R32, SRZ ;  /* 0x0000000000207805 */ /* 0x001fc6000001ff00 */
[----:B------:R-:W-:Y:S01]  /*1760*/  STS.U16 [R13+0x6c00], R44 ;  /* 0x006c002c0d007388 */ /* 0x000fe20000000400 */
[----:B-1----:R-:W-:-:S03]  /*1770*/  SHF.L.U32 R36, R92, 0x1, RZ ;  /* 0x000000015c247819 */ /* 0x002fc600000006ff */
[----:B------:R-:W-:Y:S04]  /*1780*/  STS.U16 [R13+0x7c00], R48 ;  /* 0x007c00300d007388 */ /* 0x000fe80000000400 */
[----:B------:R-:W-:Y:S04]  /*1790*/  STS.U16 [R13+0x8c00], R52 ;  /* 0x008c00340d007388 */ /* 0x000fe80000000400 */
[----:B------:R-:W-:Y:S04]  /*17a0*/  STS.U16 [R13+0x9c00], R58 ;  /* 0x009c003a0d007388 */ /* 0x000fe80000000400 */
[----:B------:R0:W-:Y:S04]  /*17b0*/  STS.U16 [R13+0xac00], R64 ;  /* 0x00ac00400d007388 */ /* 0x0001e80000000400 */
[----:B------:R-:W-:Y:S04]  /*17c0*/  STS.U16 [R13+0xbc00], R12 ;  /* 0x00bc000c0d007388 */ /* 0x000fe80000000400 */
[----:B------:R-:W-:Y:S01]  /*17d0*/  STS.U16 [R13+0xcc00], R8 ;  /* 0x00cc00080d007388 */ /* 0x000fe20000000400 */
[----:B0-----:R-:W-:-:S03]  /*17e0*/  CS2R R64, SRZ ;  /* 0x0000000000407805 */ /* 0x001fc6000001ff00 */
[----:B------:R0:W-:Y:S04]  /*17f0*/  STS.U16 [R13+0xdc00], R9 ;  /* 0x00dc00090d007388 */ /* 0x0001e80000000400 */
[----:B------:R1:W-:Y:S04]  /*1800*/  STS.U16 [R13+0xec00], R10 ;  /* 0x00ec000a0d007388 */ /* 0x0003e80000000400 */
[----:B------:R2:W-:Y:S01]  /*1810*/  STS.U16 [R13+0xfc00], R54 ;  /* 0x00fc00360d007388 */ /* 0x0005e20000000400 */
[----:B0-----:R-:W-:Y:S01]  /*1820*/  CS2R R8, SRZ ;  /* 0x0000000000087805 */ /* 0x001fe2000001ff00 */
[----:B-1----:R-:W-:Y:S01]  /*1830*/  CS2R R10, SRZ ;  /* 0x00000000000a7805 */ /* 0x002fe2000001ff00 */
[----:B--2---:R-:W-:Y:S01]  /*1840*/  CS2R R12, SRZ ;  /* 0x00000000000c7805 */ /* 0x004fe2000001ff00 */
[----:B------:R-:W-:Y:S05]  /*1850*/  @!P0 BRA `(.L_x_0) ;  /* 0x0000215000008947 */ /* 0x000fea0003800000 */
[----:B------:R-:W-:Y:S01]  /*1860*/  LOP3.LUT R0, R92, 0x7, RZ, 0xc0, !PT ;  /* 0x000000075c007812 */ /* 0x000fe200078ec0ff */
[----:B------:R-:W-:Y:S01]  /*1870*/  IMAD.SHL.U32 R119, R38, 0x2, RZ ;  /* 0x0000000226777824 */ /* 0x000fe200078e00ff */
[----:B------:R-:W-:Y:S01]  /*1880*/  LOP3.LUT R3, R36, 0x10, RZ, 0xc0, !PT ;  /* 0x0000001024037812 */ /* 0x000fe200078ec0ff */
[----:B------:R-:W-:Y:S01]  /*1890*/  IMAD.MOV.U32 R14, RZ, RZ, c[0x0][0x1b8] ;  /* 0x00006e00ff0e7624 */ /* 0x000fe200078e00ff */
[----:B------:R-:W-:Y:S01]  /*18a0*/  LOP3.LUT R2, R92, 0x180, RZ, 0xc0, !PT ;  /* 0x000001805c027812 */ /* 0x000fe200078ec0ff */
[C---:B------:R-:W-:Y:S01]  /*18b0*/  IMAD R4, R0.reuse, 0x210, RZ ;  /* 0x0000021000047824 */ /* 0x040fe200078e02ff */
[--C-:B------:R-:W-:Y:S01]  /*18c0*/  LOP3.LUT R3, R3, 0x1e0, R92.reuse, 0xf8, !PT ;  /* 0x000001e003037812 */ /* 0x100fe200078ef85c */
[----:B------:R-:W-:Y:S01]  /*18d0*/  IMAD R114, R0, 0x110, RZ ;  /* 0x0000011000727824 */ /* 0x000fe200078e02ff */
[----:B------:R-:W-:Y:S01]  /*18e0*/  SHF.R.U32.HI R6, RZ, 0x2, R92 ;  /* 0x00000002ff067819 */ /* 0x000fe2000001165c */
[----:B------:R-:W-:Y:S01]  /*18f0*/  IMAD.MOV.U32 R104, RZ, RZ, -0x800000 ;  /* 0xff800000ff687424 */ /* 0x000fe200078e00ff */
[----:B------:R-:W-:Y:S01]  /*1900*/  LOP3.LUT R11, R4, R3, RZ, 0x3c, !PT ;  /* 0x00000003040b7212 */ /* 0x000fe200078e3cff */
[----:B------:R-:W-:Y:S01]  /*1910*/  CS2R R112, SRZ ;  /* 0x0000000000707805 */ /* 0x000fe2000001ff00 */
[----:B------:R-:W-:Y:S01]  /*1920*/  SHF.R.U32.HI R2, RZ, 0x3, R2 ;  /* 0x00000003ff027819 */ /* 0x000fe20000011602 */
[----:B------:R-:W-:Y:S01]  /*1930*/  IMAD.MOV.U32 R122, RZ, RZ, RZ ;  /* 0x000000ffff7a7224 */ /* 0x000fe200078e00ff */
[C---:B------:R-:W-:Y:S01]  /*1940*/  LOP3.LUT R3, R92.reuse, 0x7f, RZ, 0xc0, !PT ;  /* 0x0000007f5c037812 */ /* 0x040fe200078ec0ff */
[----:B------:R-:W-:Y:S01]  /*1950*/  CS2R R30, SRZ ;  /* 0x00000000001e7805 */ /* 0x000fe2000001ff00 */
[----:B------:R-:W-:Y:S01]  /*1960*/  LOP3.LUT R115, R119, 0x30, R6, 0x78, !PT ;  /* 0x0000003077737812 */ /* 0x000fe200078e7806 */
[----:B------:R-:W-:Y:S01]  /*1970*/  CS2R R88, SRZ ;  /* 0x0000000000587805 */ /* 0x000fe2000001ff00 */
[----:B------:R-:W-:Y:S01]  /*1980*/  LOP3.LUT R4, R92, 0x1f, RZ, 0xc0, !PT ;  /* 0x0000001f5c047812 */ /* 0x000fe200078ec0ff */
[----:B------:R-:W-:Y:S01]  /*1990*/  IMAD R5, R3, c[0x0][0x1a8], RZ ;  /* 0x00006a0003057a24 */ /* 0x000fe200078e02ff */
[----:B------:R-:W-:Y:S01]  /*19a0*/  LOP3.LUT R119, R119, R2, RZ, 0x3c, !PT ;  /* 0x0000000277777212 */ /* 0x000fe200078e3cff */
[----:B------:R-:W-:Y:S01]  /*19b0*/  IMAD R2, R93, c[0x0][0x1a0], RZ ;  /* 0x000068005d027a24 */ /* 0x000fe200078e02ff */
[----:B------:R-:W-:Y:S01]  /*19c0*/  SHF.R.U32.HI R12, RZ, 0x7, R92 ;  /* 0x00000007ff0c7819 */ /* 0x000fe2000001165c */
[----:B------:R-:W-:Y:S01]  /*19d0*/  IMAD R8, R4, c[0x0][0x1b4], RZ ;  /* 0x00006d0004087a24 */ /* 0x000fe200078e02ff */
[----:B------:R-:W-:Y:S01]  /*19e0*/  MOV R19, c[0x0][0x1a4] ;  /* 0x0000690000137a02 */ /* 0x000fe20000000f00 */
[----:B------:R-:W-:Y:S01]  /*19f0*/  IMAD.SHL.U32 R4, R2, 0x2, RZ ;  /* 0x0000000202047824 */ /* 0x000fe200078e00ff */
[----:B------:R-:W-:Y:S01]  /*1a00*/  SHF.L.U32 R10, R92, 0x8, RZ ;  /* 0x000000085c0a7819 */ /* 0x000fe200000006ff */
[----:B------:R-:W-:Y:S01]  /*1a10*/  IMAD.SHL.U32 R7, R5, 0x2, RZ ;  /* 0x0000000205077824 */ /* 0x000fe200078e00ff */
[----:B------:R-:W-:Y:S01]  /*1a20*/  LOP3.LUT R114, R114, 0x30, R36, 0x78, !PT ;  /* 0x0000003072727812 */ /* 0x000fe200078e7824 */
[----:B------:R-:W-:Y:S01]  /*1a30*/  IMAD R3, R93, c[0x0][0x1b0], RZ ;  /* 0x00006c005d037a24 */ /* 0x000fe200078e02ff */
[----:B------:R-:W-:Y:S01]  /*1a40*/  LOP3.LUT R10, R10, 0x1000, RZ, 0xc0, !PT ;  /* 0x000010000a0a7812 */ /* 0x000fe200078ec0ff */
[----:B------:R-:W-:Y:S01]  /*1a50*/  IMAD.SHL.U32 R9, R8, 0x2, RZ ;  /* 0x0000000208097824 */ /* 0x000fe200078e00ff */
[----:B------:R-:W-:Y:S01]  /*1a60*/  IADD3 R15, P0, P1, R7, c[0x0][0x168], R4 ;  /* 0x00005a00070f7a10 */ /* 0x000fe2000791e004 */
[----:B------:R-:W-:Y:S01]  /*1a70*/  IMAD.HI R5, R5, 0x2, RZ ;  /* 0x0000000205057827 */ /* 0x000fe200078e02ff */
[----:B------:R-:W-:Y:S01]  /*1a80*/  SHF.L.U32 R6, R3, 0x1, RZ ;  /* 0x0000000103067819 */ /* 0x000fe200000006ff */
[----:B------:R-:W-:Y:S01]  /*1a90*/  CS2R R90, SRZ ;  /* 0x00000000005a7805 */ /* 0x000fe2000001ff00 */
[----:B------:R-:W-:Y:S01]  /*1aa0*/  SGXT.U32 R4, R12, 0x2 ;  /* 0x000000020c04781a */ /* 0x000fe20000000000 */
[----:B------:R-:W-:Y:S01]  /*1ab0*/  IMAD.HI R8, R8, 0x2, RZ ;  /* 0x0000000208087827 */ /* 0x000fe200078e02ff */
[----:B------:R-:W-:Y:S01]  /*1ac0*/  SHF.R.U32.HI R7, RZ, 0x5, R92 ;  /* 0x00000005ff077819 */ /* 0x000fe2000001165c */
[----:B------:R-:W-:Y:S01]  /*1ad0*/  CS2R R84, SRZ ;  /* 0x0000000000547805 */ /* 0x000fe2000001ff00 */
[----:B------:R-:W-:Y:S01]  /*1ae0*/  IADD3 R12, P2, P3, R9, c[0x0][0x170], R6 ;  /* 0x00005c00090c7a10 */ /* 0x000fe20007b5e006 */
[----:B------:R-:W-:Y:S01]  /*1af0*/  IMAD R6, R4, c[0x0][0x1a4], RZ ;  /* 0x0000690004067a24 */ /* 0x000fe200078e02ff */
[----:B------:R-:W-:Y:S01]  /*1b00*/  MOV R105, 0xff800000 ;  /* 0xff80000000697802 */ /* 0x000fe20000000f00 */
[----:B------:R-:W-:Y:S01]  /*1b10*/  IMAD.HI R4, R2, 0x2, RZ ;  /* 0x0000000202047827 */ /* 0x000fe200078e02ff */
[----:B------:R-:W-:Y:S01]  /*1b20*/  SGXT.U32 R2, R7, 0x4 ;  /* 0x000000040702781a */ /* 0x000fe20000000000 */
[----:B------:R-:W-:Y:S01]  /*1b30*/  CS2R R86, SRZ ;  /* 0x0000000000567805 */ /* 0x000fe2000001ff00 */
[----:B------:R-:W-:Y:S01]  /*1b40*/  CS2R R80, SRZ ;  /* 0x0000000000507805 */ /* 0x000fe2000001ff00 */
[----:B------:R-:W-:Y:S01]  /*1b50*/  IMAD.HI R7, R3, 0x2, RZ ;  /* 0x0000000203077827 */ /* 0x000fe200078e02ff */
[----:B------:R-:W-:Y:S01]  /*1b60*/  IADD3.X R17, R5, c[0x0][0x16c], R4, P0, P1 ;  /* 0x00005b0005117a10 */ /* 0x000fe200007e2404 */
[----:B------:R-:W-:Y:S01]  /*1b70*/  CS2R R82, SRZ ;  /* 0x0000000000527805 */ /* 0x000fe2000001ff00 */
[----:B------:R-:W-:Y:S01]  /*1b80*/  LEA R22, P1, R6, R15, 0x1 ;  /* 0x0000000f06167211 */ /* 0x000fe200078208ff */
[C---:B------:R-:W-:Y:S01]  /*1b90*/  IMAD R3, R19.reuse, 0x4, R6 ;  /* 0x0000000413037824 */ /* 0x040fe200078e0206 */
[----:B------:R-:W-:Y:S01]  /*1ba0*/  IADD3.X R13, R8, c[0x0][0x174], R7, P2, P3 ;  /* 0x00005d00080d7a10 */ /* 0x000fe200017e6407 */
[----:B------:R-:W-:Y:S01]  /*1bb0*/  IMAD R9, R2, c[0x0][0x1b8], RZ ;  /* 0x00006e0002097a24 */ /* 0x000fe200078e02ff */
[----:B------:R-:W-:Y:S01]  /*1bc0*/  LEA.HI.X.SX32 R23, R6, R17, 0x1, P1 ;  /* 0x0000001106177211 */ /* 0x000fe200008f0eff */
[----:B------:R-:W-:Y:S01]  /*1bd0*/  IMAD.IADD R118, R10, 0x1, R11 ;  /* 0x000000010a767824 */ /* 0x000fe200078e020b */
[----:B------:R-:W-:Y:S01]  /*1be0*/  LEA R2, R19, R3, 0x2 ;  /* 0x0000000313027211 */ /* 0x000fe200078e10ff */
[----:B------:R-:W-:Y:S01]  /*1bf0*/  IMAD R7, R14, 0x10, R9 ;  /* 0x000000100e077824 */ /* 0x000fe200078e0209 */
[-C--:B------:R-:W-:Y:S01]  /*1c00*/  LEA R10, P2, R3, R15.reuse, 0x1 ;  /* 0x0000000f030a7211 */ /* 0x080fe200078408ff */
[----:B------:R0:W-:Y:S01]  /*1c10*/  STL.64 [R1+0x80], R22 ;  /* 0x0000801601007387 */ /* 0x0001e20000100a00 */
[----:B------:R-:W-:Y:S01]  /*1c20*/  LEA R24, P1, R2, R15, 0x1 ;  /* 0x0000000f02187211 */ /* 0x000fe200078208ff */
[----:B------:R-:W-:Y:S01]  /*1c30*/  IMAD R4, R19, 0x4, R2 ;  /* 0x0000000413047824 */ /* 0x000fe200078e0202 */
[-C--:B------:R-:W-:Y:S01]  /*1c40*/  LEA.HI.X.SX32 R11, R3, R17.reuse, 0x1, P2 ;  /* 0x00000011030b7211 */ /* 0x080fe200010f0eff */
[----:B------:R-:W-:Y:S01]  /*1c50*/  IMAD R8, R14, 0x10, R7 ;  /* 0x000000100e087824 */ /* 0x000fe200078e0207 */
[----:B------:R-:W-:Y:S01]  /*1c60*/  LEA.HI.X.SX32 R25, R2, R17, 0x1, P1 ;  /* 0x0000001102197211 */ /* 0x000fe200008f0eff */
[----:B------:R-:W-:Y:S01]  /*1c70*/  CS2R R76, SRZ ;  /* 0x00000000004c7805 */ /* 0x000fe2000001ff00 */
[----:B------:R-:W-:Y:S01]  /*1c80*/  LEA R5, R19, R4, 0x2 ;  /* 0x0000000413057211 */ /* 0x000fe200078e10ff */
[----:B------:R1:W-:Y:S01]  /*1c90*/  STL.64 [R1+0x78], R10 ;  /* 0x0000780a01007387 */ /* 0x0003e20000100a00 */
[----:B------:R-:W-:Y:S01]  /*1ca0*/  LEA R20, P0, R9, R12, 0x1 ;  /* 0x0000000c09147211 */ /* 0x000fe200078008ff */
[----:B------:R-:W-:Y:S01]  /*1cb0*/  CS2R R78, SRZ ;  /* 0x00000000004e7805 */ /* 0x000fe2000001ff00 */
[-C--:B------:R-:W-:Y:S01]  /*1cc0*/  LEA R28, P1, R5, R15.reuse, 0x1 ;  /* 0x0000000f051c7211 */ /* 0x080fe200078208ff */
[----:B------:R-:W-:Y:S01]  /*1cd0*/  IMAD R3, R19, 0x4, R5 ;  /* 0x0000000413037824 */ /* 0x000fe200078e0205 */
[C---:B0-----:R-:W-:Y:S01]  /*1ce0*/  LEA R22, P2, R4.reuse, R15, 0x1 ;  /* 0x0000000f04167211 */ /* 0x041fe200078408ff */
[----:B------:R0:W-:Y:S01]  /*1cf0*/  STL.64 [R1+0x70], R24 ;  /* 0x0000701801007387 */ /* 0x0001e20000100a00 */
[-C--:B------:R-:W-:Y:S01]  /*1d00*/  LEA.HI.X.SX32 R29, R5, R17.reuse, 0x1, P1 ;  /* 0x00000011051d7211 */ /* 0x080fe200008f0eff */
[----:B------:R-:W-:Y:S01]  /*1d10*/  IMAD R6, R19, 0x4, R3 ;  /* 0x0000000413067824 */ /* 0x000fe200078e0203 */
[----:B------:R-:W-:Y:S01]  /*1d20*/  LEA.HI.X.SX32 R23, R4, R17, 0x1, P2 ;  /* 0x0000001104177211 */ /* 0x000fe200010f0eff */
[----:B------:R-:W-:Y:S01]  /*1d30*/  CS2R R72, SRZ ;  /* 0x0000000000487805 */ /* 0x000fe2000001ff00 */
[----:B------:R-:W-:Y:S01]  /*1d40*/  LEA R26, P2, R3, R15, 0x1 ;  /* 0x0000000f031a7211 */ /* 0x000fe200078408ff */
[----:B------:R-:W-:Y:S01]  /*1d50*/  CS2R R74, SRZ ;  /* 0x00000000004a7805 */ /* 0x000fe2000001ff00 */
[C---:B-1----:R-:W-:Y:S01]  /*1d60*/  LEA R10, R14.reuse, R8, 0x4 ;  /* 0x000000080e0a7211 */ /* 0x042fe200078e20ff */
[----:B------:R1:W-:Y:S01]  /*1d70*/  STL.64 [R1+0x68], R22 ;  /* 0x0000681601007387 */ /* 0x0003e20000100a00 */
[----:B------:R-:W-:Y:S01]  /*1d80*/  LEA R2, R19, R6, 0x2 ;  /* 0x0000000613027211 */ /* 0x000fe200078e10ff */
[----:B------:R-:W-:Y:S01]  /*1d90*/  CS2R R68, SRZ ;  /* 0x0000000000447805 */ /* 0x000fe2000001ff00 */
[----:B------:R-:W-:Y:S01]  /*1da0*/  LEA.HI.X.SX32 R27, R3, R17, 0x1, P2 ;  /* 0x00000011031b7211 */ /* 0x000fe200010f0eff */
[----:B------:R-:W-:Y:S01]  /*1db0*/  IMAD R11, R14, 0x10, R10 ;  /* 0x000000100e0b7824 */ /* 0x000fe200078e020a */
[----:B0-----:R-:W-:Y:S01]  /*1dc0*/  LEA R24, P3, R6, R15, 0x1 ;  /* 0x0000000f06187211 */ /* 0x001fe200078608ff */
[----:B------:R0:W-:Y:S01]  /*1dd0*/  STL.64 [R1+0x60], R28 ;  /* 0x0000601c01007387 */ /* 0x0001e20000100a00 */
[-C--:B------:R-:W-:Y:S01]  /*1de0*/  LEA R4, P2, R10, R12.reuse, 0x1 ;  /* 0x0000000c0a047211 */ /* 0x080fe200078408ff */
[----:B------:R-:W-:Y:S01]  /*1df0*/  CS2R R70, SRZ ;  /* 0x0000000000467805 */ /* 0x000fe2000001ff00 */
[----:B------:R-:W-:Y:S01]  /*1e00*/  LEA.HI.X.SX32 R25, R6, R17, 0x1, P3 ;  /* 0x0000001106197211 */ /* 0x000fe200018f0eff */
[----:B------:R-:W-:Y:S01]  /*1e10*/  STL.64 [R1+0x58], R26 ;  /* 0x0000581a01007387 */ /* 0x000fe20000100a00 */
[-C--:B------:R-:W-:Y:S01]  /*1e20*/  LEA R18, P1, R7, R12.reuse, 0x1 ;  /* 0x0000000c07127211 */ /* 0x080fe200078208ff */
[----:B------:R-:W-:Y:S01]  /*1e30*/  CS2R R64, SRZ ;  /* 0x0000000000407805 */ /* 0x000fe2000001ff00 */
[C---:B-1----:R-:W-:Y:S01]  /*1e40*/  LEA R22, P4, R2.reuse, R15, 0x1 ;  /* 0x0000000f02167211 */ /* 0x042fe200078808ff */
[----:B------:R1:W-:Y:S01]  /*1e50*/  STL.64 [R1+0x50], R24 ;  /* 0x0000501801007387 */ /* 0x0003e20000100a00 */
[----:B------:R-:W-:Y:S01]  /*1e60*/  LEA.HI.X.SX32 R21, R9, R13, 0x1, P0 ;  /* 0x0000000d09157211 */ /* 0x000fe200000f0eff */
[----:B------:R-:W-:Y:S01]  /*1e70*/  CS2R R66, SRZ ;  /* 0x0000000000427805 */ /* 0x000fe2000001ff00 */
[----:B------:R-:W-:Y:S01]  /*1e80*/  LEA.HI.X.SX32 R23, R2, R17, 0x1, P4 ;  /* 0x0000001102177211 */ /* 0x000fe200020f0eff */
[----:B------:R-:W-:Y:S01]  /*1e90*/  IMAD R2, R14, 0x10, R11 ;  /* 0x000000100e027824 */ /* 0x000fe200078e020b */
[-C--:B------:R-:W-:Y:S01]  /*1ea0*/  LEA R16, P0, R8, R12.reuse, 0x1 ;  /* 0x0000000c08107211 */ /* 0x080fe200078008ff */
[----:B0-----:R-:W-:Y:S01]  /*1eb0*/  CS2R R28, SRZ ;  /* 0x00000000001c7805 */ /* 0x001fe2000001ff00 */
[-C--:B------:R-:W-:Y:S01]  /*1ec0*/  LEA.HI.X.SX32 R5, R10, R13.reuse, 0x1, P2 ;  /* 0x0000000d0a057211 */ /* 0x080fe200010f0eff */
[----:B------:R-:W-:Y:S01]  /*1ed0*/  IMAD R3, R14, 0x10, R2 ;  /* 0x000000100e037824 */ /* 0x000fe200078e0202 */
[-C--:B------:R-:W-:Y:S01]  /*1ee0*/  LEA.HI.X.SX32 R19, R7, R13.reuse, 0x1, P1 ;  /* 0x0000000d07137211 */ /* 0x080fe200008f0eff */
[----:B------:R0:W-:Y:S01]  /*1ef0*/  STL.64 [R1+0x48], R22 ;  /* 0x0000481601007387 */ /* 0x0001e20000100a00 */
[-C--:B------:R-:W-:Y:S01]  /*1f00*/  LEA.HI.X.SX32 R17, R8, R13.reuse, 0x1, P0 ;  /* 0x0000000d08117211 */ /* 0x080fe200000f0eff */
[----:B-1----:R-:W-:Y:S01]  /*1f10*/  CS2R R24, SRZ ;  /* 0x0000000000187805 */ /* 0x002fe2000001ff00 */
[C---:B------:R-:W-:Y:S01]  /*1f20*/  LEA R8, P2, R3.reuse, R12, 0x1 ;  /* 0x0000000c03087211 */ /* 0x040fe200078408ff */
[----:B------:R1:W-:Y:S01]  /*1f30*/  STL.64 [R1+0x40], R20 ;  /* 0x0000401401007387 */ /* 0x0003e20000100a00 */
[----:B------:R-:W-:Y:S01]  /*1f40*/  CS2R R26, SRZ ;  /* 0x00000000001a7805 */ /* 0x000fe2000001ff00 */
[----:B------:R-:W-:Y:S01]  /*1f50*/  CS2R R60, SRZ ;  /* 0x00000000003c7805 */ /* 0x000fe2000001ff00 */
[----:B------:R-:W-:Y:S01]  /*1f60*/  LEA.HI.X.SX32 R9, R3, R13, 0x1, P2 ;  /* 0x0000000d03097211 */ /* 0x000fe200010f0eff */
[----:B------:R2:W-:Y:S01]  /*1f70*/  STL.64 [R1+0x28], R4 ;  /* 0x0000280401007387 */ /* 0x0005e20000100a00 */
[----:B------:R-:W-:Y:S01]  /*1f80*/  CS2R R62, SRZ ;  /* 0x00000000003e7805 */ /* 0x000fe2000001ff00 */
[----:B------:R-:W-:Y:S01]  /*1f90*/  CS2R R32, SRZ ;  /* 0x0000000000207805 */ /* 0x000fe2000001ff00 */
[----:B------:R-:W-:Y:S01]  /*1fa0*/  CS2R R34, SRZ ;  /* 0x0000000000227805 */ /* 0x000fe2000001ff00 */
[----:B------:R3:W-:Y:S01]  /*1fb0*/  STL.64 [R1+0x38], R18 ;  /* 0x0000381201007387 */ /* 0x0007e20000100a00 */
[----:B0-----:R-:W-:-:S03]  /*1fc0*/  CS2R R22, SRZ ;  /* 0x0000000000167805 */ /* 0x001fc6000001ff00 */
[----:B------:R0:W-:Y:S01]  /*1fd0*/  STL.64 [R1+0x30], R16 ;  /* 0x0000301001007387 */ /* 0x0001e20000100a00 */
[----:B-1----:R-:W-:Y:S01]  /*1fe0*/  CS2R R20, SRZ ;  /* 0x0000000000147805 */ /* 0x002fe2000001ff00 */
[----:B--2---:R-:W-:Y:S02]  /*1ff0*/  LEA R4, R14, R3, 0x4 ;  /* 0x000000030e047211 */ /* 0x004fe400078e20ff */
[----:B------:R-:W-:Y:S01]  /*2000*/  LOP3.LUT R3, R37, 0x30, RZ, 0xc0, !PT ;  /* 0x0000003025037812 */ /* 0x000fe200078ec0ff */
[----:B------:R-:W-:Y:S01]  /*2010*/  CS2R R14, SRZ ;  /* 0x00000000000e7805 */ /* 0x000fe2000001ff00 */
[-C--:B---3--:R-:W-:Y:S02]  /*2020*/  LEA R18, P0, R11, R12.reuse, 0x1 ;  /* 0x0000000c0b127211 */ /* 0x088fe400078008ff */
[-C--:B------:R-:W-:Y:S01]  /*2030*/  LEA R6, P3, R4, R12.reuse, 0x1 ;  /* 0x0000000c04067211 */ /* 0x080fe200078608ff */
[----:B------:R-:W-:Y:S01]  /*2040*/  IMAD R3, R0, 0x40, R3 ;  /* 0x0000004000037824 */ /* 0x000fe200078e0203 */
[----:B0-----:R-:W-:-:S02]  /*2050*/  LEA R16, P1, R2, R12, 0x1 ;  /* 0x0000000c02107211 */ /* 0x001fc400078208ff */
[-C--:B------:R-:W-:Y:S02]  /*2060*/  LEA.HI.X.SX32 R19, R11, R13.reuse, 0x1, P0 ;  /* 0x0000000d0b137211 */ /* 0x080fe400000f0eff */
[-C--:B------:R-:W-:Y:S01]  /*2070*/  LEA.HI.X.SX32 R17, R2, R13.reuse, 0x1, P1 ;  /* 0x0000000d02117211 */ /* 0x080fe200008f0eff */
[----:B------:R-:W-:Y:S01]  /*2080*/  IMAD.MOV.U32 R2, RZ, RZ, 0x3f800000 ;  /* 0x3f800000ff027424 */ /* 0x000fe200078e00ff */
[----:B------:R-:W-:Y:S01]  /*2090*/  LEA.HI.X.SX32 R7, R4, R13, 0x1, P3 ;  /* 0x0000000d04077211 */ /* 0x000fe200018f0eff */
[----:B------:R0:W-:Y:S01]  /*20a0*/  STL.64 [R1+0x20], R18 ;  /* 0x0000201201007387 */ /* 0x0001e20000100a00 */
[----:B------:R-:W-:Y:S01]  /*20b0*/  LOP3.LUT R0, R3, 0x30, R36, 0x78, !PT ;  /* 0x0000003003007812 */ /* 0x000fe200078e7824 */
[----:B------:R-:W-:Y:S01]  /*20c0*/  CS2R R4, SRZ ;  /* 0x0000000000047805 */ /* 0x000fe2000001ff00 */
[----:B------:R-:W-:Y:S01]  /*20d0*/  CS2R R10, SRZ ;  /* 0x00000000000a7805 */ /* 0x000fe2000001ff00 */
[----:B------:R1:W-:Y:S01]  /*20e0*/  STL.64 [R1+0x18], R16 ;  /* 0x0000181001007387 */ /* 0x0003e20000100a00 */
[----:B------:R-:W-:Y:S01]  /*20f0*/  CS2R R12, SRZ ;  /* 0x00000000000c7805 */ /* 0x000fe2000001ff00 */
[----:B------:R-:W-:-:S02]  /*2100*/  LOP3.LUT R3, R119, 0x40, RZ, 0x3c, !PT ;  /* 0x0000004077037812 */ /* 0x000fc400078e3cff */
[----:B------:R2:W-:Y:S04]  /*2110*/  STL.64 [R1+0x10], R8 ;  /* 0x0000100801007387 */ /* 0x0005e80000100a00 */
[----:B------:R3:W-:Y:S01]  /*2120*/  STL.64 [R1+0x8], R6 ;  /* 0x0000080601007387 */ /* 0x0007e20000100a00 */
[----:B0-----:R-:W-:-:S03]  /*2130*/  CS2R R18, SRZ ;  /* 0x0000000000127805 */ /* 0x001fc6000001ff00 */
[----:B------:R-:W-:Y:S01]  /*2140*/  STL [R1+0x4], R2 ;  /* 0x0000040201007387 */ /* 0x000fe20000100800 */
[----:B-1----:R-:W-:-:S03]  /*2150*/  CS2R R16, SRZ ;  /* 0x0000000000107805 */ /* 0x002fc6000001ff00 */
[----:B------:R0:W-:Y:S01]  /*2160*/  STL [R1], R2 ;  /* 0x0000000201007387 */ /* 0x0001e20000100800 */
[----:B--2---:R-:W-:Y:S01]  /*2170*/  CS2R R8, SRZ ;  /* 0x0000000000087805 */ /* 0x004fe2000001ff00 */
[----:B---3--:R-:W-:Y:S01]  /*2180*/  CS2R R6, SRZ ;  /* 0x0000000000067805 */ /* 0x008fe2000001ff00 */
[----:B0-----:R-:W-:-:S06]  /*2190*/  LOP3.LUT R2, R114, 0x40, RZ, 0x3c, !PT ;  /* 0x0000004072027812 */ /* 0x001fcc00078e3cff */
.L_x_1:
[----:B------:R-:W2:Y:S04]  /*21a0*/  LDL.64 R2, [R1+0x80] ;  /* 0x0000800001027983 */ /* 0x000ea80000100a00 */
[----:B------:R-:W3:Y:S04]  /*21b0*/  LDL.64 R36, [R1+0x70] ;  /* 0x0000700001247983 */ /* 0x000ee80000100a00 */
[----:B------:R-:W4:Y:S04]  /*21c0*/  LDL.64 R38, [R1+0x60] ;  /* 0x0000600001267983 */ /* 0x000f280000100a00 */
[----:B------:R-:W5:Y:S04]  /*21d0*/  LDL.64 R52, [R1+0x50] ;  /* 0x0000500001347983 */ /* 0x000f680000100a00 */
[----:B------:R-:W5:Y:S04]  /*21e0*/  LDL.64 R50, [R1+0x78] ;  /* 0x0000780001327983 */ /* 0x000f680000100a00 */
[----:B------:R-:W5:Y:S04]  /*21f0*/  LDL.64 R48, [R1+0x68] ;  /* 0x0000680001307983 */ /* 0x000f680000100a00 */
[----:B------:R-:W5:Y:S04]  /*2200*/  LDL.64 R40, [R1+0x58] ;  /* 0x0000580001287983 */ /* 0x000f680000100a00 */
[----:B------:R-:W5:Y:S01]  /*2210*/  LDL.64 R42, [R1+0x48] ;  /* 0x00004800012a7983 */ /* 0x000f620000100a00 */
[----:B------:R-:W-:-:S03]  /*2220*/  LOP3.LUT R47, R119, 0x40, RZ, 0x3c, !PT ;  /* 0x00000040772f7812 */ /* 0x000fc600078e3cff */
[----:B------:R-:W5:Y:S04]  /*2230*/  LDL.64 R116, [R1+0x20] ;  /* 0x0000200001747983 */ /* 0x000f680000100a00 */
[----:B------:R-:W5:Y:S04]  /*2240*/  LDL.64 R120, [R1+0x28] ;  /* 0x0000280001787983 */ /* 0x000f680000100a00 */
[----:B------:R-:W5:Y:S04]  /*2250*/  LDL.64 R108, [R1+0x10] ;  /* 0x00001000016c7983 */ /* 0x000f680000100a00 */
[----:B------:R-:W5:Y:S04]  /*2260*/  LDL.64 R124, [R1+0x30] ;  /* 0x00003000017c7983 */ /* 0x000f680000100a00 */
[----:B------:R-:W5:Y:S01]  /*2270*/  LDL.64 R110, [R1+0x18] ;  /* 0x00001800016e7983 */ /* 0x000f620000100a00 */
[----:B--2---:R-:W-:-:S04]  /*2280*/  IMAD.WIDE R2, R113, 0x2, R2 ;  /* 0x0000000271027825 */ /* 0x004fc800078e0202 */
[C---:B---3--:R-:W-:Y:S01]  /*2290*/  IMAD.WIDE R36, R113.reuse, 0x2, R36 ;  /* 0x0000000271247825 */ /* 0x048fe200078e0224 */
[----:B------:R5:W2:Y:S03]  /*22a0*/  LDG.E.U16 R44, [R2.64] ;  /* 0x00000004022c7981 */ /* 0x000aa6000c1e1500 */
[C---:B----4-:R-:W-:Y:S01]  /*22b0*/  IMAD.WIDE R38, R113.reuse, 0x2, R38 ;  /* 0x0000000271267825 */ /* 0x050fe200078e0226 */
[----:B------:R0:W3:Y:S04]  /*22c0*/  LDG.E.U16 R45, [R36.64] ;  /* 0x00000004242d7981 */ /* 0x0000e8000c1e1500 */
[----:B------:R1:W4:Y:S01]  /*22d0*/  LDG.E.U16 R46, [R38.64] ;  /* 0x00000004262e7981 */ /* 0x000322000c1e1500 */
[----:B-----5:R-:W-:-:S04]  /*22e0*/  IMAD.WIDE R2, R113, 0x2, R52 ;  /* 0x0000000271027825 */ /* 0x020fc800078e0234 */
[C---:B0-----:R-:W-:Y:S02]  /*22f0*/  IMAD.WIDE R36, R113.reuse, 0x2, R50 ;  /* 0x0000000271247825 */ /* 0x041fe400078e0232 */
[----:B------:R-:W5:Y:S02]  /*2300*/  LDG.E.U16 R2, [R2.64] ;  /* 0x0000000402027981 */ /* 0x000f64000c1e1500 */
[C---:B-1----:R-:W-:Y:S02]  /*2310*/  IMAD.WIDE R38, R113.reuse, 0x2, R48 ;  /* 0x0000000271267825 */ /* 0x042fe400078e0230 */
[----:B------:R-:W5:Y:S02]  /*2320*/  LDG.E.U16 R36, [R36.64] ;  /* 0x0000000424247981 */ /* 0x000f64000c1e1500 */
[C---:B------:R-:W-:Y:S02]  /*2330*/  IMAD.WIDE R40, R113.reuse, 0x2, R40 ;  /* 0x0000000271287825 */ /* 0x040fe400078e0228 */
[----:B------:R-:W5:Y:S02]  /*2340*/  LDG.E.U16 R38, [R38.64] ;  /* 0x0000000426267981 */ /* 0x000f64000c1e1500 */
[----:B------:R-:W-:-:S02]  /*2350*/  IMAD.WIDE R42, R113, 0x2, R42 ;  /* 0x00000002712a7825 */ /* 0x000fc400078e022a */
[----:B------:R-:W5:Y:S04]  /*2360*/  LDG.E.U16 R40, [R40.64] ;  /* 0x0000000428287981 */ /* 0x000f68000c1e1500 */
[----:B------:R-:W5:Y:S04]  /*2370*/  LDG.E.U16 R42, [R42.64] ;  /* 0x000000042a2a7981 */ /* 0x000f68000c1e1500 */
[----:B------:R-:W-:Y:S01]  /*2380*/  BAR.SYNC.DEFER_BLOCKING 0x0 ;  /* 0x0000000000007b1d */ /* 0x000fe20000010000 */
[----:B------:R-:W-:-:S05]  /*2390*/  LOP3.LUT R106, R114, 0x40, RZ, 0x3c, !PT ;  /* 0x00000040726a7812 */ /* 0x000fca00078e3cff */
[----:B--2---:R-:W-:Y:S04]  /*23a0*/  STS.U16 [R119+0x10000], R44 ;  /* 0x0100002c77007388 */ /* 0x004fe80000000400 */
[----:B---3--:R-:W-:Y:S04]  /*23b0*/  STS.U16 [R119+0x10800], R45 ;  /* 0x0108002d77007388 */ /* 0x008fe80000000400 */
[----:B----4-:R-:W-:Y:S04]  /*23c0*/  STS.U16 [R119+0x11000], R46 ;  /* 0x0110002e77007388 */ /* 0x010fe80000000400 */
[----:B-----5:R0:W-:Y:S04]  /*23d0*/  STS.U16 [R119+0x11800], R2 ;  /* 0x0118000277007388 */ /* 0x0201e80000000400 */
[----:B------:R-:W-:Y:S04]  /*23e0*/  STS.U16 [R47+0x10400], R36 ;  /* 0x010400242f007388 */ /* 0x000fe80000000400 */
[----:B------:R-:W-:Y:S04]  /*23f0*/  STS.U16 [R47+0x10c00], R38 ;  /* 0x010c00262f007388 */ /* 0x000fe80000000400 */
[----:B------:R-:W-:Y:S04]  /*2400*/  STS.U16 [R47+0x11400], R40 ;  /* 0x011400282f007388 */ /* 0x000fe80000000400 */
[----:B------:R-:W-:Y:S04]  /*2410*/  STS.U16 [R47+0x11c00], R42 ;  /* 0x011c002a2f007388 */ /* 0x000fe80000000400 */
[----:B------:R-:W-:Y:S06]  /*2420*/  BAR.SYNC.DEFER_BLOCKING 0x0 ;  /* 0x0000000000007b1d */ /* 0x000fec0000010000 */
[----:B0-----:R-:W2:Y:S04]  /*2430*/  LDL.64 R2, [R1+0x38] ;  /* 0x0000380001027983 */ /* 0x001ea80000100a00 */
[----:B------:R-:W-:Y:S04]  /*2440*/  LDSM.16.MT88.4 R44, [R118] ;  /* 0x00000000762c783b */ /* 0x000fe80000004200 */
[----:B------:R-:W0:Y:S04]  /*2450*/  LDSM.16.M88.4 R40, [R114+0x10000] ;  /* 0x010000007228783b */ /* 0x000e280000000200 */
[----:B------:R-:W1:Y:S04]  /*2460*/  LDSM.16.M88.4 R92, [R114+0x10800] ;  /* 0x01080000725c783b */ /* 0x000e680000000200 */
[----:B------:R-:W3:Y:S04]  /*2470*/  LDSM.16.M88.4 R48, [R114+0x11000] ;  /* 0x011000007230783b */ /* 0x000ee80000000200 */
[----:B------:R-:W4:Y:S04]  /*2480*/  LDSM.16.M88.4 R96, [R114+0x11800] ;  /* 0x011800007260783b */ /* 0x000f280000000200 */
[----:B------:R-:W5:Y:S01]  /*2490*/  LDSM.16.MT88.4 R36, [R118+0x2000] ;  /* 0x002000007624783b */ /* 0x000f620000004200 */
[C---:B0-----:R-:W-:Y:S08]  /*24a0*/  HMMA.16816.F32 R100, R44.reuse, R40, RZ ;  /* 0x000000282c64723c */ /* 0x041ff000000018ff */
[C---:B-1----:R-:W-:Y:S08]  /*24b0*/  HMMA.16816.F32 R52, R44.reuse, R92, RZ ;  /* 0x0000005c2c34723c */ /* 0x042ff000000018ff */
[C---:B---3--:R-:W-:Y:S08]  /*24c0*/  HMMA.16816.F32 R56, R44.reuse, R48, RZ ;  /* 0x000000302c38723c */ /* 0x048ff000000018ff */
[----:B----4-:R-:W-:Y:S08]  /*24d0*/  HMMA.16816.F32 R44, R44, R96, RZ ;  /* 0x000000602c2c723c */ /* 0x010ff000000018ff */
[C---:B-----5:R-:W-:Y:S01]  /*24e0*/  HMMA.16816.F32 R40, R36.reuse, R42, R100 ;  /* 0x0000002a2428723c */ /* 0x060fe20000001864 */
[----:B------:R-:W-:Y:S07]  /*24f0*/  LDSM.16.MT88.4 R100, [R118+0x6000] ;  /* 0x006000007664783b */ /* 0x000fee0000004200 */
[C---:B------:R-:W-:Y:S01]  /*2500*/  HMMA.16816.F32 R92, R36.reuse, R94, R52 ;  /* 0x0000005e245c723c */ /* 0x040fe20000001834 */
[----:B------:R-:W-:Y:S07]  /*2510*/  LDSM.16.M88.4 R52, [R106+0x10800] ;  /* 0x010800006a34783b */ /* 0x000fee0000000200 */
[C---:B------:R-:W-:Y:S01]  /*2520*/  HMMA.16816.F32 R56, R36.reuse, R50, R56 ;  /* 0x000000322438723c */ /* 0x040fe20000001838 */
[----:B------:R-:W-:Y:S07]  /*2530*/  LDSM.16.MT88.4 R48, [R118+0x4000] ;  /* 0x004000007630783b */ /* 0x000fee0000004200 */
[----:B------:R-:W-:Y:S01]  /*2540*/  HMMA.16816.F32 R96, R36, R98, R44 ;  /* 0x000000622460723c */ /* 0x000fe2000000182c */
[----:B------:R-:W0:Y:S04]  /*2550*/  LDSM.16.M88.4 R36, [R106+0x10000] ;  /* 0x010000006a24783b */ /* 0x000e280000000200 */
[----:B------:R-:W1:Y:S03]  /*2560*/  LDSM.16.M88.4 R44, [R106+0x11000] ;  /* 0x011000006a2c783b */ /* 0x000e660000000200 */
[----:B0-----:R-:W-:Y:S11]  /*2570*/  HMMA.16816.F32 R40, R48, R36, R40 ;  /* 0x000000243028723c */ /* 0x001ff60000001828 */
[----:B------:R-:W-:Y:S11]  /*2580*/  @!UPT UIADD3 URZ, URZ, URZ, URZ ;  /* 0x0000003f3f3ff290 */ /* 0x000ff6000fffe03f */
[----:B------:R-:W-:Y:S02]  /*2590*/  @!UPT UIADD3 URZ, URZ, URZ, URZ ;  /* 0x0000003f3f3ff290 */ /* 0x000fe4000fffe03f */
[----:B------:R-:W-:Y:S01]  /*25a0*/  HMMA.16816.F32 R36, R100, R38, R40 ;  /* 0x000000266424723c */ /* 0x000fe20000001828 */
[----:B------:R-:W0:Y:S07]  /*25b0*/  LDSM.16.M88.4 R40, [R106+0x11800] ;  /* 0x011800006a28783b */ /* 0x000e2e0000000200 */
[C---:B------:R-:W-:Y:S08]  /*25c0*/  HMMA.16816.F32 R92, R48.reuse, R52, R92 ;  /* 0x00000034305c723c */ /* 0x040ff0000000185c */
[C---:B-1----:R-:W-:Y:S08]  /*25d0*/  HMMA.16816.F32 R56, R48.reuse, R44, R56 ;  /* 0x0000002c3038723c */ /* 0x042ff00000001838 */
[----:B0-----:R-:W-:Y:S01]  /*25e0*/  HMMA.16816.F32 R48, R48, R40, R96 ;  /* 0x000000283030723c */ /* 0x001fe20000001860 */
[----:B------:R-:W-:Y:S07]  /*25f0*/  LDSM.16.M88.4 R96, [R114+0x10880] ;  /* 0x010880007260783b */ /* 0x000fee0000000200 */
[C---:B------:R-:W-:Y:S01]  /*2600*/  HMMA.16816.F32 R52, R100.reuse, R54, R92 ;  /* 0x000000366434723c */ /* 0x040fe2000000185c */
[----:B------:R-:W-:Y:S07]  /*2610*/  LDSM.16.M88.4 R92, [R114+0x11080] ;  /* 0x01108000725c783b */ /* 0x000fee0000000200 */
[C---:B------:R-:W-:Y:S01]  /*2620*/  HMMA.16816.F32 R44, R100.reuse, R46, R56 ;  /* 0x0000002e642c723c */ /* 0x040fe20000001838 */
[----:B------:R-:W-:Y:S07]  /*2630*/  LDSM.16.MT88.4 R56, [R118+0xa000] ;  /* 0x00a000007638783b */ /* 0x000fee0000004200 */
[----:B------:R-:W-:Y:S01]  /*2640*/  HMMA.16816.F32 R100, R100, R42, R48 ;  /* 0x0000002a6464723c */ /* 0x000fe20000001830 */
[----:B------:R-:W-:Y:S04]  /*2650*/  LDSM.16.MT88.4 R40, [R118+0x8000] ;  /* 0x008000007628783b */ /* 0x000fe80000004200 */
[----:B------:R-:W0:Y:S03]  /*2660*/  LDSM.16.M88.4 R48, [R114+0x10080] ;  /* 0x010080007230783b */ /* 0x000e260000000200 */
[----:B0-----:R-:W-:Y:S11]  /*2670*/  HMMA.16816.F32 R36, R40, R48, R36 ;  /* 0x000000302824723c */ /* 0x001ff60000001824 */
[----:B------:R-:W-:Y:S11]  /*2680*/  @!UPT UIADD3 URZ, URZ, URZ, URZ ;  /* 0x0000003f3f3ff290 */ /* 0x000ff6000fffe03f */
[----:B------:R-:W-:Y:S02]  /*2690*/  @!UPT UIADD3 URZ, URZ, URZ, URZ ;  /* 0x0000003f3f3ff290 */ /* 0x000fe4000fffe03f */
[----:B------:R-:W-:Y:S01]  /*26a0*/  HMMA.16816.F32 R48, R56, R50, R36 ;  /* 0x000000323830723c */ /* 0x000fe20000001824 */
[----:B------:R-:W0:Y:S07]  /*26b0*/  LDSM.16.M88.4 R36, [R114+0x11880] ;  /* 0x011880007224783b */ /* 0x000e2e0000000200 */
[C---:B------:R-:W-:Y:S08]  /*26c0*/  HMMA.16816.F32 R44, R40.reuse, R92, R44 ;  /* 0x0000005c282c723c */ /* 0x040ff0000000182c */
[C---:B------:R-:W-:Y:S08]  /*26d0*/  HMMA.16816.F32 R52, R40.reuse, R96, R52 ;  /* 0x000000602834723c */ /* 0x040ff00000001834 */
[----:B0-----:R-:W-:Y:S01]  /*26e0*/  HMMA.16816.F32 R40, R40, R36, R100 ;  /* 0x000000242828723c */ /* 0x001fe20000001864 */
[----:B------:R-:W-:Y:S07]  /*26f0*/  LDSM.16.MT88.4 R100, [R118+0xc000] ;  /* 0x00c000007664783b */ /* 0x000fee0000004200 */
[C---:B------:R-:W-:Y:S01]  /*2700*/  HMMA.16816.F32 R92, R56.reuse, R94, R44 ;  /* 0x0000005e385c723c */ /* 0x040fe2000000182c */
[----:B------:R-:W0:Y:S07]  /*2710*/  LDSM.16.M88.4 R44, [R106+0x10080] ;  /* 0x010080006a2c783b */ /* 0x000e2e0000000200 */
[C---:B------:R-:W-:Y:S01]  /*2720*/  HMMA.16816.F32 R96, R56.reuse, R98, R52 ;  /* 0x000000623860723c */ /* 0x040fe20000001834 */
[----:B------:R-:W-:Y:S07]  /*2730*/  LDSM.16.M88.4 R52, [R106+0x11080] ;  /* 0x011080006a34783b */ /* 0x000fee0000000200 */
[----:B------:R-:W-:Y:S01]  /*2740*/  HMMA.16816.F32 R56, R56, R38, R40 ;  /* 0x000000263838723c */ /* 0x000fe20000001828 */
[----:B------:R-:W1:Y:S04]  /*2750*/  LDSM.16.M88.4 R40, [R106+0x10880] ;  /* 0x010880006a28783b */ /* 0x000e680000000200 */
[----:B------:R-:W3:Y:S03]  /*2760*/  LDSM.16.MT88.4 R36, [R118+0xe000] ;  /* 0x00e000007624783b */ /* 0x000ee60000004200 */
[C---:B0-----:R-:W-:Y:S08]  /*2770*/  HMMA.16816.F32 R48, R100.reuse, R44, R48 ;  /* 0x0000002c6430723c */ /* 0x041ff00000001830 */
[----:B-1----:R-:W-:Y:S01]  /*2780*/  HMMA.16816.F32 R96, R100, R40, R96 ;  /* 0x000000286460723c */ /* 0x002fe20000001860 */
[----:B------:R-:W4:Y:S11]  /*2790*/  LDL.64 R40, [R1+0x40] ;  /* 0x0000400001287983 */ /* 0x000f360000100a00 */
[----:B------:R-:W-:Y:S04]  /*27a0*/  @!UPT UIADD3 URZ, URZ, URZ, URZ ;  /* 0x0000003f3f3ff290 */ /* 0x000fe8000fffe03f */
[----:B---3--:R-:W-:Y:S01]  /*27b0*/  HMMA.16816.F32 R44, R36, R46, R48 ;  /* 0x0000002e242c723c */ /* 0x008fe20000001830 */
[----:B------:R0:W1:Y:S04]  /*27c0*/  LDSM.16.M88.4 R48, [R106+0x11880] ;  /* 0x011880006a30783b */ /* 0x0000680000000200 */
[----:B0-----:R-:W3:Y:S03]  /*27d0*/  LDL.64 R106, [R1+0x8] ;  /* 0x00000800016a7983 */ /* 0x001ee60000100a00 */
[----:B------:R-:W-:Y:S07]  /*27e0*/  HMMA.16816.F32 R92, R100, R52, R92 ;  /* 0x00000034645c723c */ /* 0x000fee000000185c */
[----:B------:R-:W-:-:S04]  /*27f0*/  IMAD.WIDE R52, R112, 0x2, R116 ;  /* 0x0000000270347825 */ /* 0x000fc800078e0274 */
[----:B--2---:R-:W-:-:S06]  /*2800*/  IMAD.WIDE R2, R112, 0x2, R2 ;  /* 0x0000000270027825 */ /* 0x004fcc00078e0202 */
[----:B------:R0:W2:Y:S01]  /*2810*/  LDG.E.U16 R2, [R2.64] ;  /* 0x0000000402027981 */ /* 0x0000a2000c1e1500 */
[----:B-1----:R-:W-:Y:S07]  /*2820*/  HMMA.16816.F32 R56, R100, R48, R56 ;  /* 0x000000306438723c */ /* 0x002fee0000001838 */
[----:B------:R-:W-:-:S04]  /*2830*/  IMAD.WIDE R100, R112, 0x2, R110 ;  /* 0x0000000270647825 */ /* 0x000fc800078e026e */
[----:B0-----:R-:W-:Y:S02]  /*2840*/  FMUL R3, R44, c[0x0][0x188] ;  /* 0x000062002c037a20 */ /* 0x001fe40000400000 */
[C---:B----4-:R-:W-:Y:S02]  /*2850*/  IMAD.WIDE R48, R112.reuse, 0x2, R40 ;  /* 0x0000000270307825 */ /* 0x050fe400078e0228 */
[----:B------:R-:W-:Y:S04]  /*2860*/  HMMA.16816.F32 R40, R36, R42, R96 ;  /* 0x0000002a2428723c */ /* 0x000fe80000001860 */
[----:B------:R0:W4:Y:S03]  /*2870*/  LDG.E.U16 R48, [R48.64] ;  /* 0x0000000430307981 */ /* 0x000126000c1e1500 */
[----:B------:R-:W-:-:S04]  /*2880*/  IMAD.WIDE R98, R112, 0x2, R120 ;  /* 0x0000000270627825 */ /* 0x000fc800078e0278 */
[C---:B------:R-:W-:Y:S02]  /*2890*/  IMAD.WIDE R96, R112.reuse, 0x2, R124 ;  /* 0x0000000270607825 */ /* 0x040fe400078e027c */
[----:B------:R1:W5:Y:S04]  /*28a0*/  LDG.E.U16 R98, [R98.64] ;  /* 0x0000000462627981 */ /* 0x000368000c1e1500 */
[----:B0-----:R0:W5:Y:S04]  /*28b0*/  LDG.E.U16 R49, [R52.64] ;  /* 0x0000000434317981 */ /* 0x001168000c1e1500 */
[----:B------:R1:W5:Y:S01]  /*28c0*/  LDG.E.U16 R97, [R96.64] ;  /* 0x0000000460617981 */ /* 0x000362000c1e1500 */
[----:B0-----:R-:W-:-:S03]  /*28d0*/  IMAD.WIDE R52, R112, 0x2, R108 ;  /* 0x0000000270347825 */ /* 0x001fc600078e026c */
[----:B-1----:R0:W5:Y:S04]  /*28e0*/  LDG.E.U16 R96, [R100.64] ;  /* 0x0000000464607981 */ /* 0x002168000c1e1500 */
[----:B------:R3:W5:Y:S02]  /*28f0*/  LDG.E.U16 R99, [R52.64] ;  /* 0x0000000434637981 */ /* 0x000764000c1e1500 */
[----:B---3--:R-:W-:-:S05]  /*2900*/  IMAD.WIDE R52, R112, 0x2, R106 ;  /* 0x0000000270347825 */ /* 0x008fca00078e026a */
[----:B0-----:R0:W3:Y:S04]  /*2910*/  LDG.E.U16 R100, [R52.64] ;  /* 0x0000000434647981 */ /* 0x0010e8000c1e1500 */
[----:B------:R-:W-:Y:S01]  /*2920*/  BAR.SYNC.DEFER_BLOCKING 0x0 ;  /* 0x0000000000007b1d */ /* 0x000fe20000010000 */
[C---:B0-----:R-:W-:Y:S08]  /*2930*/  HMMA.16816.F32 R52, R36.reuse, R54, R92 ;  /* 0x000000362434723c */ /* 0x041ff0000000185c */
[----:B------:R-:W-:Y:S07]  /*2940*/  HMMA.16816.F32 R36, R36, R50, R56 ;  /* 0x000000322424723c */ /* 0x000fee0000001838 */
[----:B------:R-:W-:-:S05]  /*2950*/  FMUL R50, R45, c[0x0][0x188] ;  /* 0x000062002d327a20 */ /* 0x000fca0000400000 */
[----:B------:R-:W-:Y:S01]  /*2960*/  FMNMX R3, R3, R50, !PT ;  /* 0x0000003203037209 */ /* 0x000fe20007800000 */
        /* <DEDUP_REMOVED lines=8> */
[----:B------:R-:W-:Y:S02]  /*29f0*/  FMUL R50, R36, c[0x0][0x188] ;  /* 0x0000620024327a20 */ /* 0x000fe40000400000 */
[----:B------:R-:W-:-:S03]  /*2a00*/  FMUL R51, R47, c[0x0][0x188] ;  /* 0x000062002f337a20 */ /* 0x000fc60000400000 */
[----:B------:R-:W-:Y:S01]  /*2a10*/  FMNMX R3, R50, R3, !PT ;  /* 0x0000000332037209 */ /* 0x000fe20007800000 */
[----:B------:R-:W-:Y:S02]  /*2a20*/  FMUL R50, R46, c[0x0][0x188] ;  /* 0x000062002e327a20 */ /* 0x000fe40000400000 */
[----:B------:R-:W-:-:S03]  /*2a30*/  FMUL R56, R37, c[0x0][0x188] ;  /* 0x0000620025387a20 */ /* 0x000fc60000400000 */
[----:B------:R-:W-:Y:S01]  /*2a40*/  FMNMX R50, R50, R51, !PT ;  /* 0x0000003332327209 */ /* 0x000fe20007800000 */
[----:B------:R-:W-:Y:S01]  /*2a50*/  FMUL R51, R42, c[0x0][0x188] ;  /* 0x000062002a337a20 */ /* 0x000fe20000400000 */
[----:B------:R-:W-:-:S04]  /*2a60*/  FMNMX R3, R56, R3, !PT ;  /* 0x0000000338037209 */ /* 0x000fc80007800000 */
[----:B------:R-:W-:Y:S02]  /*2a70*/  FMNMX R51, R51, R50, !PT ;  /* 0x0000003233337209 */ /* 0x000fe40007800000 */
[----:B------:R-:W0:Y:S01]  /*2a80*/  SHFL.BFLY PT, R50, R3, 0x2, 0x1f ;  /* 0x0c401f0003327f89 */ /* 0x000e2200000e0000 */
[----:B------:R-:W-:-:S05]  /*2a90*/  FMUL R56, R43, c[0x0][0x188] ;  /* 0x000062002b387a20 */ /* 0x000fca0000400000 */
[----:B------:R-:W-:Y:S01]  /*2aa0*/  FMNMX R51, R56, R51, !PT ;  /* 0x0000003338337209 */ /* 0x000fe20007800000 */
[----:B------:R-:W-:-:S05]  /*2ab0*/  FMUL R56, R54, c[0x0][0x188] ;  /* 0x0000620036387a20 */ /* 0x000fca0000400000 */
[----:B------:R-:W-:Y:S01]  /*2ac0*/  FMNMX R51, R56, R51, !PT ;  /* 0x0000003338337209 */ /* 0x000fe20007800000 */
[----:B------:R-:W-:-:S05]  /*2ad0*/  FMUL R56, R55, c[0x0][0x188] ;  /* 0x0000620037387a20 */ /* 0x000fca0000400000 */
[----:B------:R-:W-:Y:S01]  /*2ae0*/  FMNMX R51, R56, R51, !PT ;  /* 0x0000003338337209 */ /* 0x000fe20007800000 */
[----:B------:R-:W-:Y:S01]  /*2af0*/  FMUL R56, R38, c[0x0][0x188] ;  /* 0x0000620026387a20 */ /* 0x000fe20000400000 */
[----:B0-----:R-:W-:Y:S01]  /*2b00*/  FMNMX R50, R3, R50, !PT ;  /* 0x0000003203327209 */ /* 0x001fe20007800000 */
[----:B------:R-:W-:-:S03]  /*2b10*/  FMUL R3, R39, c[0x0][0x188] ;  /* 0x0000620027037a20 */ /* 0x000fc60000400000 */
[----:B------:R-:W-:-:S04]  /*2b20*/  FMNMX R51, R56, R51, !PT ;  /* 0x0000003338337209 */ /* 0x000fc80007800000 */
[----:B------:R-:W-:Y:S02]  /*2b30*/  FMNMX R51, R3, R51, !PT ;  /* 0x0000003303337209 */ /* 0x000fe40007800000 */
[----:B------:R-:W0:Y:S04]  /*2b40*/  SHFL.BFLY PT, R3, R50, 0x1, 0x1f ;  /* 0x0c201f0032037f89 */ /* 0x000e2800000e0000 */
[----:B------:R-:W1:Y:S01]  /*2b50*/  SHFL.BFLY PT, R56, R51, 0x2, 0x1f ;  /* 0x0c401f0033387f89 */ /* 0x000e6200000e0000 */
[----:B0-----:R-:W-:Y:S02]  /*2b60*/  FMNMX R3, R50, R3, !PT ;  /* 0x0000000332037209 */ /* 0x001fe40007800000 */
[----:B-1----:R-:W-:-:S05]  /*2b70*/  FMNMX R50, R51, R56, !PT ;  /* 0x0000003833327209 */ /* 0x002fca0007800000 */
[----:B------:R-:W0:Y:S04]  /*2b80*/  SHFL.BFLY PT, R51, R50, 0x1, 0x1f ;  /* 0x0c201f0032337f89 */ /* 0x000e2800000e0000 */
[----:B--2---:R0:W-:Y:S01]  /*2b90*/  STS.U16 [R115+0x10400], R2 ;  /* 0x0104000273007388 */ /* 0x0041e20000000400 */
[----:B------:R-:W-:-:S05]  /*2ba0*/  FMNMX R3, R3, R104, !PT ;  /* 0x0000006803037209 */ /* 0x000fca0007800000 */
[--C-:B------:R-:W-:Y:S02]  /*2bb0*/  FFMA R45, R45, c[0x0][0x188], -R3.reuse ;  /* 0x000062002d2d7a23 */ /* 0x100fe40000000803 */
[----:B------:R-:W-:Y:S01]  /*2bc0*/  FFMA R40, R40, c[0x0][0x188], -R3 ;  /* 0x0000620028287a23 */ /* 0x000fe20000000803 */
[----:B0-----:R-:W-:-:S04]  /*2bd0*/  FMNMX R2, R50, R51, !PT ;  /* 0x0000003332027209 */ /* 0x001fc80007800000 */
[----:B------:R-:W-:Y:S01]  /*2be0*/  FMNMX R2, R2, R105, !PT ;  /* 0x0000006902027209 */ /* 0x000fe20007800000 */
[----:B------:R-:W-:-:S04]  /*2bf0*/  FMUL R45, R45, 1.4426950216293334961 ;  /* 0x3fb8aa3b2d2d7820 */ /* 0x000fc80000400000 */
[--C-:B------:R-:W-:Y:S02]  /*2c00*/  FFMA R46, R46, c[0x0][0x188], -R2.reuse ;  /* 0x000062002e2e7a23 */ /* 0x100fe40000000802 */
[----:B------:R-:W-:Y:S02]  /*2c10*/  FFMA R47, R47, c[0x0][0x188], -R2 ;  /* 0x000062002f2f7a23 */ /* 0x000fe40000000802 */
[----:B------:R-:W-:Y:S02]  /*2c20*/  FMUL R46, R46, 1.4426950216293334961 ;  /* 0x3fb8aa3b2e2e7820 */ /* 0x000fe40000400000 */
[----:B------:R-:W-:Y:S02]  /*2c30*/  FMUL R47, R47, 1.4426950216293334961 ;  /* 0x3fb8aa3b2f2f7820 */ /* 0x000fe40000400000 */
[----:B------:R-:W-:Y:S01]  /*2c40*/  FMUL R40, R40, 1.4426950216293334961 ;  /* 0x3fb8aa3b28287820 */ /* 0x000fe20000400000 */
[----:B------:R-:W-:Y:S01]  /*2c50*/  MUFU.EX2 R56, R45 ;  /* 0x0000002d00387308 */ /* 0x000fe20000000800 */
[----:B------:R-:W-:-:S07]  /*2c60*/  FFMA R57, R44, c[0x0][0x188], -R3 ;  /* 0x000062002c397a23 */ /* 0x000fce0000000803 */
[----:B------:R0:W-:Y:S08]  /*2c70*/  MUFU.EX2 R92, R40 ;  /* 0x00000028005c7308 */ /* 0x0001f00000000800 */
[----:B------:R-:W-:Y:S01]  /*2c80*/  MUFU.EX2 R59, R46 ;  /* 0x0000002e003b7308 */ /* 0x000fe20000000800 */
[----:B0-----:R-:W-:-:S07]  /*2c90*/  FADD R40, -R3, R104 ;  /* 0x0000006803287221 */ /* 0x001fce0000000100 */
[----:B------:R-:W-:Y:S01]  /*2ca0*/  MUFU.EX2 R58, R47 ;  /* 0x0000002f003a7308 */ /* 0x000fe20000000800 */
[----:B------:R-:W-:Y:S02]  /*2cb0*/  FMUL R40, R40, 1.4426950216293334961 ;  /* 0x3fb8aa3b28287820 */ /* 0x000fe40000400000 */
[--C-:B------:R-:W-:Y:S02]  /*2cc0*/  FFMA R93, R42, c[0x0][0x188], -R2.reuse ;  /* 0x000062002a5d7a23 */ /* 0x100fe40000000802 */
[----:B------:R-:W-:Y:S02]  /*2cd0*/  FFMA R41, R41, c[0x0][0x188], -R3 ;  /* 0x0000620029297a23 */ /* 0x000fe40000000803 */
[----:B------:R-:W-:Y:S01]  /*2ce0*/  FFMA R43, R43, c[0x0][0x188], -R2 ;  /* 0x000062002b2b7a23 */ /* 0x000fe20000000802 */
[----:B------:R0:W1:Y:S01]  /*2cf0*/  MUFU.EX2 R117, R40 ;  /* 0x0000002800757308 */ /* 0x0000620000000800 */
[----:B------:R-:W-:Y:S02]  /*2d00*/  FMUL R57, R57, 1.4426950216293334961 ;  /* 0x3fb8aa3b39397820 */ /* 0x000fe40000400000 */
[----:B------:R-:W-:Y:S01]  /*2d10*/  FMUL R93, R93, 1.4426950216293334961 ;  /* 0x3fb8aa3b5d5d7820 */ /* 0x000fe20000400000 */
[----:B----4-:R-:W-:Y:S04]  /*2d20*/  STS.U16 [R115+0x10000], R48 ;  /* 0x0100003073007388 */ /* 0x010fe80000000400 */
[----:B-----5:R-:W-:Y:S04]  /*2d30*/  STS.U16 [R115+0x10c00], R98 ;  /* 0x010c006273007388 */ /* 0x020fe80000000400 */
[----:B------:R-:W-:Y:S04]  /*2d40*/  STS.U16 [R115+0x11000], R49 ;  /* 0x0110003173007388 */ /* 0x000fe80000000400 */
[----:B------:R-:W-:Y:S04]  /*2d50*/  STS.U16 [R115+0x10800], R97 ;  /* 0x0108006173007388 */ /* 0x000fe80000000400 */
[----:B------:R-:W-:Y:S04]  /*2d60*/  STS.U16 [R115+0x11400], R96 ;  /* 0x0114006073007388 */ /* 0x000fe80000000400 */
[----:B------:R-:W-:Y:S04]  /*2d70*/  STS.U16 [R115+0x11800], R99 ;  /* 0x0118006373007388 */ /* 0x000fe80000000400 */
[----:B---3--:R-:W-:Y:S04]  /*2d80*/  STS.U16 [R115+0x11c00], R100 ;  /* 0x011c006473007388 */ /* 0x008fe80000000400 */
[----:B------:R-:W-:Y:S01]  /*2d90*/  BAR.SYNC.DEFER_BLOCKING 0x0 ;  /* 0x0000000000007b1d */ /* 0x000fe20000010000 */
[----:B0-----:R-:W-:-:S02]  /*2da0*/  FADD R40, -R2, R105 ;  /* 0x0000006902287221 */ /* 0x001fc40000000100 */
[----:B------:R-:W-:Y:S02]  /*2db0*/  FMUL R41, R41, 1.4426950216293334961 ;  /* 0x3fb8aa3b29297820 */ /* 0x000fe40000400000 */
[----:B------:R-:W-:Y:S02]  /*2dc0*/  FMUL R40, R40, 1.4426950216293334961 ;  /* 0x3fb8aa3b28287820 */ /* 0x000fe40000400000 */
[----:B------:R-:W-:Y:S01]  /*2dd0*/  FMUL R43, R43, 1.4426950216293334961 ;  /* 0x3fb8aa3b2b2b7820 */ /* 0x000fe20000400000 */
[----:B------:R-:W0:Y:S01]  /*2de0*/  LDSM.16.M88.4 R44, [R0+0x10000] ;  /* 0x01000000002c783b */ /* 0x000e220000000200 */
[----:B------:R-:W2:Y:S03]  /*2df0*/  MUFU.EX2 R57, R57 ;  /* 0x0000003900397308 */ /* 0x000ea60000000800 */
[----:B------:R-:W3:Y:S01]  /*2e00*/  LDSM.16.M88.4 R108, [R0+0x10e00] ;  /* 0x010e0000006c783b */ /* 0x000ee20000000200 */
[----:B------:R-:W-:-:S02]  /*2e10*/  FFMA R53, R53, c[0x0][0x188], -R3 ;  /* 0x0000620035357a23 */ /* 0x000fc40000000803 */
[--C-:B------:R-:W-:Y:S01]  /*2e20*/  FFMA R52, R52, c[0x0][0x188], -R3.reuse ;  /* 0x0000620034347a23 */ /* 0x100fe20000000803 */
[----:B------:R-:W4:Y:S01]  /*2e30*/  LDSM.16.M88.4 R48, [R0+0x10200] ;  /* 0x010200000030783b */ /* 0x000f220000000200 */
[----:B------:R-:W-:Y:S01]  /*2e40*/  MUFU.EX2 R94, R41 ;  /* 0x00000029005e7308 */ /* 0x000fe20000000800 */
[----:B------:R-:W-:Y:S02]  /*2e50*/  FFMA R55, R55, c[0x0][0x188], -R2 ;  /* 0x0000620037377a23 */ /* 0x000fe40000000802 */
[C---:B-1----:R-:W-:Y:S01]  /*2e60*/  FMUL R4, R117.reuse, R4 ;  /* 0x0000000475047220 */ /* 0x042fe20000400000 */
[----:B------:R-:W-:Y:S04]  /*2e70*/  LDSM.16.M88.4 R104, [R0+0x11000] ;  /* 0x011000000068783b */ /* 0x000fe80000000200 */
[----:B------:R-:W-:Y:S01]  /*2e80*/  MUFU.EX2 R93, R93 ;  /* 0x0000005d005d7308 */ /* 0x000fe20000000800 */
[----:B------:R-:W-:Y:S01]  /*2e90*/  FMUL R5, R117, R5 ;  /* 0x0000000575057220 */ /* 0x000fe20000400000 */
[----:B------:R-:W-:Y:S06]  /*2ea0*/  LDSM.16.M88.4 R96, [R0+0x11400] ;  /* 0x011400000060783b */ /* 0x000fec0000000200 */
[----:B------:R2:W1:Y:S08]  /*2eb0*/  MUFU.EX2 R116, R40 ;  /* 0x0000002800747308 */ /* 0x0004700000000800 */
[----:B------:R-:W5:Y:S01]  /*2ec0*/  MUFU.EX2 R120, R43 ;  /* 0x0000002b00787308 */ /* 0x000f620000000800 */
[----:B------:R-:W-:Y:S01]  /*2ed0*/  FMUL R53, R53, 1.4426950216293334961 ;  /* 0x3fb8aa3b35357820 */ /* 0x000fe20000400000 */
[----:B--2---:R-:W-:Y:S01]  /*2ee0*/  F2FP.PACK_AB R40, R56, R57 ;  /* 0x000000393828723e */ /* 0x004fe200000000ff */
[--C-:B------:R-:W-:Y:S01]  /*2ef0*/  FFMA R36, R36, c[0x0][0x188], -R3.reuse ;  /* 0x0000620024247a23 */ /* 0x100fe20000000803 */
[----:B------:R-:W-:Y:S01]  /*2f00*/  F2FP.PACK_AB R41, R58, R59 ;  /* 0x0000003b3a29723e */ /* 0x000fe200000000ff */
[----:B------:R-:W-:-:S03]  /*2f10*/  FFMA R37, R37, c[0x0][0x188], -R3 ;  /* 0x0000620025257a23 */ /* 0x000fc60000000803 */
[----:B------:R2:W-:Y:S01]  /*2f20*/  MUFU.EX2 R121, R53 ;  /* 0x0000003500797308 */ /* 0x0005e20000000800 */
[----:B-1----:R-:W-:Y:S01]  /*2f30*/  FMUL R6, R116, R6 ;  /* 0x0000000674067220 */ /* 0x002fe20000400000 */
[----:B------:R-:W-:Y:S01]  /*2f40*/  F2FP.PACK_AB R42, R94, R92 ;  /* 0x0000005c5e2a723e */ /* 0x000fe200000000ff */
[----:B------:R-:W-:Y:S02]  /*2f50*/  FMUL R7, R116, R7 ;  /* 0x0000000774077220 */ /* 0x000fe40000400000 */
[--C-:B------:R-:W-:Y:S02]  /*2f60*/  FFMA R38, R38, c[0x0][0x188], -R2.reuse ;  /* 0x0000620026267a23 */ /* 0x100fe40000000802 */
[--C-:B------:R-:W-:Y:S02]  /*2f70*/  FFMA R39, R39, c[0x0][0x188], -R2.reuse ;  /* 0x0000620027277a23 */ /* 0x100fe40000000802 */
[----:B--2---:R-:W-:Y:S01]  /*2f80*/  FFMA R53, R54, c[0x0][0x188], -R2 ;  /* 0x0000620036357a23 */ /* 0x004fe20000000802 */
[----:B-----5:R-:W-:Y:S01]  /*2f90*/  F2FP.PACK_AB R43, R120, R93 ;  /* 0x0000005d782b723e */ /* 0x020fe200000000ff */
[----:B------:R-:W-:-:S02]  /*2fa0*/  FMUL R52, R52, 1.4426950216293334961 ;  /* 0x3fb8aa3b34347820 */ /* 0x000fc40000400000 */
[----:B------:R-:W-:Y:S02]  /*2fb0*/  FMUL R53, R53, 1.4426950216293334961 ;  /* 0x3fb8aa3b35357820 */ /* 0x000fe40000400000 */
[----:B------:R-:W-:Y:S02]  /*2fc0*/  FMUL R54, R55, 1.4426950216293334961 ;  /* 0x3fb8aa3b37367820 */ /* 0x000fe40000400000 */
[----:B------:R-:W-:Y:S02]  /*2fd0*/  FMUL R36, R36, 1.4426950216293334961 ;  /* 0x3fb8aa3b24247820 */ /* 0x000fe40000400000 */
[----:B------:R-:W-:Y:S02]  /*2fe0*/  FMUL R37, R37, 1.4426950216293334961 ;  /* 0x3fb8aa3b25257820 */ /* 0x000fe40000400000 */
[----:B------:R-:W-:Y:S02]  /*2ff0*/  FMUL R38, R38, 1.4426950216293334961 ;  /* 0x3fb8aa3b26267820 */ /* 0x000fe40000400000 */
[----:B------:R-:W-:Y:S01]  /*3000*/  FMUL R39, R39, 1.4426950216293334961 ;  /* 0x3fb8aa3b27277820 */ /* 0x000fe20000400000 */
[----:B0-----:R-:W-:Y:S01]  /*3010*/  HMMA.16816.F32 R4, R40, R44, R4 ;  /* 0x0000002c2804723c */ /* 0x001fe20000001804 */
[----:B------:R-:W0:Y:S08]  /*3020*/  MUFU.EX2 R52, R52 ;  /* 0x0000003400347308 */ /* 0x000e300000000800 */
[----:B------:R0:W-:Y:S08]  /*3030*/  MUFU.EX2 R123, R36 ;  /* 0x00000024007b7308 */ /* 0x0001f00000000800 */
[----:B------:R-:W-:Y:S08]  /*3040*/  MUFU.EX2 R125, R37 ;  /* 0x00000025007d7308 */ /* 0x000ff00000000800 */
[----:B------:R-:W-:Y:S08]  /*3050*/  MUFU.EX2 R53, R53 ;  /* 0x0000003500357308 */ /* 0x000ff00000000800 */
[----:B------:R-:W1:Y:S08]  /*3060*/  MUFU.EX2 R54, R54 ;  /* 0x0000003600367308 */ /* 0x000e700000000800 */
[----:B------:R2:W-:Y:S08]  /*3070*/  MUFU.EX2 R124, R38 ;  /* 0x00000026007c7308 */ /* 0x0005f00000000800 */
[----:B------:R-:W5:Y:S01]  /*3080*/  MUFU.EX2 R101, R39 ;  /* 0x0000002700657308 */ /* 0x000f620000000800 */
[----:B------:R-:W-:-:S02]  /*3090*/  FMUL R88, R117, R88 ;  /* 0x0000005875587220 */ /* 0x000fc40000400000 */
[----:B------:R-:W-:Y:S02]  /*30a0*/  FMUL R89, R117, R89 ;  /* 0x0000005975597220 */ /* 0x000fe40000400000 */
[C---:B------:R-:W-:Y:S02]  /*30b0*/  FMUL R90, R116.reuse, R90 ;  /* 0x0000005a745a7220 */ /* 0x040fe40000400000 */
[----:B------:R-:W-:Y:S01]  /*30c0*/  FMUL R91, R116, R91 ;  /* 0x0000005b745b7220 */ /* 0x000fe20000400000 */
[----:B0-----:R-:W-:Y:S02]  /*30d0*/  F2FP.PACK_AB R36, R121, R52 ;  /* 0x000000347924723e */ /* 0x001fe400000000ff */
[----:B-1----:R-:W-:Y:S02]  /*30e0*/  F2FP.PACK_AB R37, R54, R53 ;  /* 0x000000353625723e */ /* 0x002fe400000000ff */
[----:B--2---:R-:W-:Y:S02]  /*30f0*/  F2FP.PACK_AB R38, R125, R123 ;  /* 0x0000007b7d26723e */ /* 0x004fe400000000ff */
[----:B---3--:R-:W-:Y:S01]  /*3100*/  HMMA.16816.F32 R88, R40, R108, R88 ;  /* 0x0000006c2858723c */ /* 0x008fe20000001858 */
[----:B------:R-:W2:Y:S01]  /*3110*/  LDL.LU R108, [R1+0x4] ;  /* 0x00000400016c7983 */ /* 0x000ea20000300800 */
[----:B-----5:R-:W-:-:S03]  /*3120*/  F2FP.PACK_AB R39, R101, R124 ;  /* 0x0000007c6527723e */ /* 0x020fc600000000ff */
[----:B------:R-:W3:Y:S04]  /*3130*/  LDL.LU R109, [R1] ;  /* 0x00000000016d7983 */ /* 0x000ee80000300800 */
[----:B------:R-:W-:Y:S01]  /*3140*/  HMMA.16816.F32 R4, R36, R46, R4 ;  /* 0x0000002e2404723c */ /* 0x000fe20000001804 */
[----:B------:R-:W0:Y:S01]  /*3150*/  LDSM.16.M88.4 R44, [R0+0x10400] ;  /* 0x01040000002c783b */ /* 0x000e220000000200 */
[C---:B------:R-:W-:Y:S02]  /*3160*/  FMUL R8, R117.reuse, R8 ;  /* 0x0000000875087220 */ /* 0x040fe40000400000 */
[----:B------:R-:W-:Y:S02]  /*3170*/  FMUL R9, R117, R9 ;  /* 0x0000000975097220 */ /* 0x000fe40000400000 */
[----:B------:R-:W-:-:S02]  /*3180*/  FMUL R10, R116, R10 ;  /* 0x0000000a740a7220 */ /* 0x000fc40000400000 */
[C---:B------:R-:W-:Y:S02]  /*3190*/  FMUL R11, R116.reuse, R11 ;  /* 0x0000000b740b7220 */ /* 0x040fe40000400000 */
[C---:B------:R-:W-:Y:S02]  /*31a0*/  FMUL R12, R117.reuse, R12 ;  /* 0x0000000c750c7220 */ /* 0x040fe40000400000 */
[C---:B------:R-:W-:Y:S02]  /*31b0*/  FMUL R13, R117.reuse, R13 ;  /* 0x0000000d750d7220 */ /* 0x040fe40000400000 */
[C---:B------:R-:W-:Y:S02]  /*31c0*/  FMUL R14, R116.reuse, R14 ;  /* 0x0000000e740e7220 */ /* 0x040fe40000400000 */
[----:B------:R-:W-:Y:S01]  /*31d0*/  FMUL R15, R116, R15 ;  /* 0x0000000f740f7220 */ /* 0x000fe20000400000 */
[C---:B----4-:R-:W-:Y:S08]  /*31e0*/  HMMA.16816.F32 R8, R40.reuse, R48, R8 ;  /* 0x000000302808723c */ /* 0x050ff00000001808 */
[----:B0-----:R-:W-:Y:S11]  /*31f0*/  HMMA.16816.F32 R12, R40, R44, R12 ;  /* 0x0000002c280c723c */ /* 0x001ff6000000180c */
[----:B------:R-:W-:Y:S05]  /*3200*/  @!UPT UIADD3 URZ, URZ, URZ, URZ ;  /* 0x0000003f3f3ff290 */ /* 0x000fea000fffe03f */
[C---:B------:R-:W-:Y:S01]  /*3210*/  HMMA.16816.F32 R8, R36.reuse, R50, R8 ;  /* 0x000000322408723c */ /* 0x040fe20000001808 */
[----:B------:R-:W0:Y:S07]  /*3220*/  LDSM.16.M88.4 R48, [R0+0x10600] ;  /* 0x010600000030783b */ /* 0x000e2e0000000200 */
[----:B------:R-:W-:Y:S01]  /*3230*/  HMMA.16816.F32 R12, R36, R46, R12 ;  /* 0x0000002e240c723c */ /* 0x000fe2000000180c */
[----:B------:R-:W1:Y:S01]  /*3240*/  LDSM.16.M88.4 R44, [R0+0x10800] ;  /* 0x01080000002c783b */ /* 0x000e620000000200 */
[----:B------:R-:W-:-:S02]  /*3250*/  FMUL R16, R117, R16 ;  /* 0x0000001075107220 */ /* 0x000fc40000400000 */
[C---:B------:R-:W-:Y:S02]  /*3260*/  FMUL R17, R117.reuse, R17 ;  /* 0x0000001175117220 */ /* 0x040fe40000400000 */
[C---:B------:R-:W-:Y:S02]  /*3270*/  FMUL R18, R116.reuse, R18 ;  /* 0x0000001274127220 */ /* 0x040fe40000400000 */
[C---:B------:R-:W-:Y:S02]  /*3280*/  FMUL R19, R116.reuse, R19 ;  /* 0x0000001374137220 */ /* 0x040fe40000400000 */
[C---:B------:R-:W-:Y:S02]  /*3290*/  FMUL R20, R117.reuse, R20 ;  /* 0x0000001475147220 */ /* 0x040fe40000400000 */
[----:B------:R-:W-:Y:S02]  /*32a0*/  FMUL R21, R117, R21 ;  /* 0x0000001575157220 */ /* 0x000fe40000400000 */
[----:B------:R-:W-:-:S02]  /*32b0*/  FMUL R22, R116, R22 ;  /* 0x0000001674167220 */ /* 0x000fc40000400000 */
[----:B------:R-:W-:Y:S01]  /*32c0*/  FMUL R23, R116, R23 ;  /* 0x0000001774177220 */ /* 0x000fe20000400000 */
[C---:B0-----:R-:W-:Y:S08]  /*32d0*/  HMMA.16816.F32 R16, R40.reuse, R48, R16 ;  /* 0x000000302810723c */ /* 0x041ff00000001810 */
[----:B-1----:R-:W-:Y:S11]  /*32e0*/  HMMA.16816.F32 R20, R40, R44, R20 ;  /* 0x0000002c2814723c */ /* 0x002ff60000001814 */
        /* <DEDUP_REMOVED lines=12> */
[----:B------:R-:W-:Y:S02]  /*33b0*/  FMUL R31, R116, R31 ;  /* 0x0000001f741f7220 */ /* 0x000fe40000400000 */
[----:B------:R-:W-:Y:S02]  /*33c0*/  FADD R56, R57, R56 ;  /* 0x0000003839387221 */ /* 0x000fe40000000000 */
[----:B------:R-:W-:Y:S02]  /*33d0*/  FADD R58, R59, R58 ;  /* 0x0000003a3b3a7221 */ /* 0x000fe40000000000 */
[----:B------:R-:W-:Y:S01]  /*33e0*/  FADD R56, R92, R56 ;  /* 0x000000385c387221 */ /* 0x000fe20000000000 */
[----:B0-----:R-:W-:Y:S01]  /*33f0*/  HMMA.16816.F32 R24, R40, R48, R24 ;  /* 0x000000302818723c */ /* 0x001fe20000001818 */
[----:B------:R-:W-:Y:S02]  /*3400*/  FADD R58, R93, R58 ;  /* 0x0000003a5d3a7221 */ /* 0x000fe40000000000 */
[----:B------:R-:W-:-:S02]  /*3410*/  FADD R56, R94, R56 ;  /* 0x000000385e387221 */ /* 0x000fc40000000000 */
[----:B------:R-:W-:Y:S01]  /*3420*/  FADD R58, R120, R58 ;  /* 0x0000003a783a7221 */ /* 0x000fe20000000000 */
[----:B------:R-:W-:Y:S02]  /*3430*/  LDSM.16.M88.4 R92, [R0+0x11600] ;  /* 0x01160000005c783b */ /* 0x000fe40000000200 */
[----:B-1----:R-:W-:Y:S01]  /*3440*/  HMMA.16816.F32 R28, R40, R44, R28 ;  /* 0x0000002c281c723c */ /* 0x002fe2000000181c */
[----:B------:R-:W-:Y:S02]  /*3450*/  FADD R56, R52, R56 ;  /* 0x0000003834387221 */ /* 0x000fe40000000000 */
[----:B------:R-:W-:Y:S02]  /*3460*/  FADD R58, R53, R58 ;  /* 0x0000003a353a7221 */ /* 0x000fe40000000000 */
[----:B------:R-:W-:Y:S02]  /*3470*/  FADD R56, R121, R56 ;  /* 0x0000003879387221 */ /* 0x000fe40000000000 */
[----:B------:R-:W-:-:S02]  /*3480*/  FMUL R84, R117, R84 ;  /* 0x0000005475547220 */ /* 0x000fc40000400000 */
[----:B------:R-:W-:Y:S02]  /*3490*/  FMUL R85, R117, R85 ;  /* 0x0000005575557220 */ /* 0x000fe40000400000 */
[C---:B------:R-:W-:Y:S02]  /*34a0*/  FMUL R86, R116.reuse, R86 ;  /* 0x0000005674567220 */ /* 0x040fe40000400000 */
[----:B------:R-:W-:Y:S02]  /*34b0*/  FMUL R87, R116, R87 ;  /* 0x0000005774577220 */ /* 0x000fe40000400000 */
[----:B------:R-:W-:Y:S02]  /*34c0*/  FADD R58, R54, R58 ;  /* 0x0000003a363a7221 */ /* 0x000fe40000000000 */
[----:B------:R-:W-:Y:S01]  /*34d0*/  FADD R56, R123, R56 ;  /* 0x000000387b387221 */ /* 0x000fe20000000000 */
[----:B------:R-:W-:Y:S01]  /*34e0*/  HMMA.16816.F32 R24, R36, R50, R24 ;  /* 0x000000322418723c */ /* 0x000fe20000001818 */
[----:B------:R-:W-:Y:S01]  /*34f0*/  FADD R124, R124, R58 ;  /* 0x0000003a7c7c7221 */ /* 0x000fe20000000000 */
[----:B------:R-:W-:Y:S01]  /*3500*/  LDSM.16.M88.4 R48, [R0+0x11a00] ;  /* 0x011a00000030783b */ /* 0x000fe20000000200 */
[----:B------:R-:W-:-:S03]  /*3510*/  FADD R125, R125, R56 ;  /* 0x000000387d7d7221 */ /* 0x000fc60000000000 */
[----:B------:R-:W-:Y:S02]  /*3520*/  LDSM.16.M88.4 R52, [R0+0x11c00] ;  /* 0x011c00000034783b */ /* 0x000fe40000000200 */
[----:B------:R-:W-:Y:S02]  /*3530*/  HMMA.16816.F32 R84, R40, R104, R84 ;  /* 0x000000682854723c */ /* 0x000fe40000001854 */
[----:B------:R-:W-:Y:S05]  /*3540*/  LDSM.16.M88.4 R56, [R0+0x11e00] ;  /* 0x011e00000038783b */ /* 0x000fea0000000200 */
[----:B------:R-:W-:Y:S01]  /*3550*/  MOV R105, R101 ;  /* 0x0000006500697202 */ /* 0x000fe20000000f00 */
[----:B------:R-:W-:Y:S01]  /*3560*/  HMMA.16816.F32 R28, R36, R46, R28 ;  /* 0x0000002e241c723c */ /* 0x000fe2000000181c */
[----:B------:R-:W0:Y:S04]  /*3570*/  LDSM.16.M88.4 R100, [R0+0x11200] ;  /* 0x011200000064783b */ /* 0x000e280000000200 */
        /* <DEDUP_REMOVED lines=27> */
[C---:B------:R-:W-:Y:S02]  /*3730*/  FMUL R34, R116.reuse, R34 ;  /* 0x0000002274227220 */ /* 0x040fe40000400000 */
[----:B------:R-:W-:Y:S02]  /*3740*/  FMUL R35, R116, R35 ;  /* 0x0000002374237220 */ /* 0x000fe40000400000 */
[----:B------:R-:W-:Y:S01]  /*3750*/  FADD R124, R105, R124 ;  /* 0x0000007c697c7221 */ /* 0x000fe20000000000 */
[C---:B0-----:R-:W-:Y:S08]  /*3760*/  HMMA.16816.F32 R80, R40.reuse, R100, R80 ;  /* 0x000000642850723c */ /* 0x041ff00000001850 */
[C---:B------:R-:W-:Y:S08]  /*3770*/  HMMA.16816.F32 R76, R40.reuse, R96, R76 ;  /* 0x00000060284c723c */ /* 0x040ff0000000184c */
[C---:B------:R-:W-:Y:S08]  /*3780*/  HMMA.16816.F32 R72, R40.reuse, R92, R72 ;  /* 0x0000005c2848723c */ /* 0x040ff00000001848 */
[C---:B-1----:R-:W-:Y:S08]  /*3790*/  HMMA.16816.F32 R68, R40.reuse, R44, R68 ;  /* 0x0000002c2844723c */ /* 0x042ff00000001844 */
[C---:B------:R-:W-:Y:S08]  /*37a0*/  HMMA.16816.F32 R64, R40.reuse, R48, R64 ;  /* 0x000000302840723c */ /* 0x040ff00000001840 */
[C---:B------:R-:W-:Y:S08]  /*37b0*/  HMMA.16816.F32 R60, R40.reuse, R52, R60 ;  /* 0x00000034283c723c */ /* 0x040ff0000000183c */
[----:B------:R-:W-:Y:S01]  /*37c0*/  HMMA.16816.F32 R32, R40, R56, R32 ;  /* 0x000000382820723c */ /* 0x000fe20000001820 */
[----:B------:R-:W0:Y:S04]  /*37d0*/  SHFL.BFLY PT, R40, R125, 0x2, 0x1f ;  /* 0x0c401f007d287f89 */ /* 0x000e2800000e0000 */
[----:B------:R-:W1:Y:S01]  /*37e0*/  SHFL.BFLY PT, R41, R124, 0x2, 0x1f ;  /* 0x0c401f007c297f89 */ /* 0x000e6200000e0000 */
[----:B0-----:R-:W-:-:S02]  /*37f0*/  FADD R40, R125, R40 ;  /* 0x000000287d287221 */ /* 0x001fc40000000000 */
[----:B-1----:R-:W-:-:S03]  /*3800*/  FADD R41, R124, R41 ;  /* 0x000000297c297221 */ /* 0x002fc60000000000 */
[----:B------:R-:W0:Y:S04]  /*3810*/  SHFL.BFLY PT, R42, R40, 0x1, 0x1f ;  /* 0x0c201f00282a7f89 */ /* 0x000e2800000e0000 */
[----:B------:R-:W1:Y:S01]  /*3820*/  SHFL.BFLY PT, R43, R41, 0x1, 0x1f ;  /* 0x0c201f00292b7f89 */ /* 0x000e6200000e0000 */
[----:B------:R-:W-:-:S04]  /*3830*/  IADD3 R122, R122, 0x20, RZ ;  /* 0x000000207a7a7810 */ /* 0x000fc80007ffe0ff */
[----:B------:R-:W-:Y:S01]  /*3840*/  ISETP.GE.AND P0, PT, R122, c[0x0][0x1d0], PT ;  /* 0x000074007a007a0c */ /* 0x000fe20003f06270 */
[----:B0-----:R-:W-:Y:S02]  /*3850*/  FADD R42, R40, R42 ;  /* 0x0000002a282a7221 */ /* 0x001fe40000000000 */
[----:B-1----:R-:W-:Y:S02]  /*3860*/  FADD R43, R41, R43 ;  /* 0x0000002b292b7221 */ /* 0x002fe40000000000 */
[----:B--2---:R-:W-:Y:S02]  /*3870*/  FFMA R108, R117, R108, R42 ;  /* 0x0000006c756c7223 */ /* 0x004fe4000000002a */
[----:B---3--:R-:W-:-:S03]  /*3880*/  FFMA R109, R116, R109, R43 ;  /* 0x0000006d746d7223 */ /* 0x008fc6000000002b */
[----:B------:R0:W-:Y:S04]  /*3890*/  STL [R1+0x4], R108 ;  /* 0x0000046c01007387 */ /* 0x0001e80000100800 */
[----:B------:R0:W-:Y:S01]  /*38a0*/  STL [R1], R109 ;  /* 0x0000006d01007387 */ /* 0x0001e20000100800 */
[----:B------:R-:W-:Y:S01]  /*38b0*/  HMMA.16816.F32 R88, R36, R110, R88 ;  /* 0x0000006e2458723c */ /* 0x000fe20000001858 */
[----:B------:R-:W-:Y:S01]  /*38c0*/  IMAD.MOV.U32 R104, RZ, RZ, R3 ;  /* 0x000000ffff687224 */ /* 0x000fe200078e0003 */
[----:B------:R-:W-:-:S06]  /*38d0*/  MOV R105, R2 ;  /* 0x0000000200697202 */ /* 0x000fcc0000000f00 */
[C---:B------:R-:W-:Y:S08]  /*38e0*/  HMMA.16816.F32 R84, R36.reuse, R106, R84 ;  /* 0x0000006a2454723c */ /* 0x040ff00000001854 */
[C---:B------:R-:W-:Y:S08]  /*38f0*/  HMMA.16816.F32 R80, R36.reuse, R102, R80 ;  /* 0x000000662450723c */ /* 0x040ff00000001850 */
[C---:B------:R-:W-:Y:S08]  /*3900*/  HMMA.16816.F32 R76, R36.reuse, R98, R76 ;  /* 0x00000062244c723c */ /* 0x040ff0000000184c */
[C---:B------:R-:W-:Y:S08]  /*3910*/  HMMA.16816.F32 R72, R36.reuse, R94, R72 ;  /* 0x0000005e2448723c */ /* 0x040ff00000001848 */
[C---:B------:R-:W-:Y:S08]  /*3920*/  HMMA.16816.F32 R68, R36.reuse, R46, R68 ;  /* 0x0000002e2444723c */ /* 0x040ff00000001844 */
[C---:B------:R-:W-:Y:S08]  /*3930*/  HMMA.16816.F32 R64, R36.reuse, R50, R64 ;  /* 0x000000322440723c */ /* 0x040ff00000001840 */
[C---:B------:R-:W-:Y:S08]  /*3940*/  HMMA.16816.F32 R60, R36.reuse, R54, R60 ;  /* 0x00000036243c723c */ /* 0x040ff0000000183c */
[----:B------:R-:W-:Y:S07]  /*3950*/  HMMA.16816.F32 R32, R36, R58, R32 ;  /* 0x0000003a2420723c */ /* 0x000fee0000001820 */
[----:B------:R-:W-:-:S04]  /*3960*/  IMAD.MOV.U32 R36, RZ, RZ, 0x20 ;  /* 0x00000020ff247424 */ /* 0x000fc800078e00ff */
[C---:B------:R-:W-:Y:S02]  /*3970*/  IMAD R112, R36.reuse, c[0x0][0x1b4], R112 ;  /* 0x00006d0024707a24 */ /* 0x040fe400078e0270 */
[----:B------:R-:W-:Y:S01]  /*3980*/  IMAD R113, R36, c[0x0][0x1a4], R113 ;  /* 0x0000690024717a24 */ /* 0x000fe200078e0271 */
[----:B0-----:R-:W-:Y:S01]  /*3990*/  @P0 CALL.REL.NOINC `(.L_x_0) ;  /* 0x0000001000000944 */ /* 0x001fe20003c00000 */
[----:B------:R-:W-:Y:S05]  /*39a0*/  BRA `(.L_x_1) ;  /* 0xffffe7f000007947 */ /* 0x000fea000383ffff */
.L_x_0:
[----:B------:R-:W-:-:S03]  /*39b0*/  NOP ;  /* 0x0000000000007918 */ /* 0x000fc60000000000 */
[----:B------:R-:W2:Y:S01]  /*39c0*/  LDL.LU R37, [R1] ;  /* 0x0000000001257983 */ /* 0x000ea20000300800 */
[----:B------:R-:W-:Y:S01]  /*39d0*/  IMAD.MOV.U32 R38, RZ, RZ, R67 ;  /* 0x000000ffff267224 */ /* 0x000fe200078e0043 */
[----:B------:R-:W-:Y:S01]  /*39e0*/  MOV R49, R27 ;  /* 0x0000001b00317202 */ /* 0x000fe20000000f00 */
[----:B------:R-:W-:Y:S01]  /*39f0*/  IMAD.MOV.U32 R36, RZ, RZ, R4 ;  /* 0x000000ffff247224 */ /* 0x000fe200078e0004 */
[----:B------:R-:W3:Y:S01]  /*3a00*/  LDL.LU R67, [R1+0x4] ;  /* 0x0000040001437983 */ /* 0x000ee20000300800 */
[----:B------:R-:W-:Y:S01]  /*3a10*/  IMAD.MOV.U32 R45, RZ, RZ, R26 ;  /* 0x000000ffff2d7224 */ /* 0x000fe200078e001a */
[----:B------:R-:W-:Y:S01]  /*3a20*/  MOV R54, R32 ;  /* 0x0000002000367202 */ /* 0x000fe20000000f00 */
[----:B------:R-:W-:Y:S01]  /*3a30*/  IMAD.MOV.U32 R48, RZ, RZ, R63 ;  /* 0x000000ffff307224 */ /* 0x000fe200078e003f */
[----:B------:R-:W0:Y:S04]  /*3a40*/  S2R R0, SR_TID.X ;  /* 0x0000000000007919 */ /* 0x000e280000002100 */
[----:B------:R-:W1:Y:S04]  /*3a50*/  S2R R121, SR_TID.X ;  /* 0x0000000000797919 */ /* 0x000e680000002100 */
[----:B------:R-:W4:Y:S04]  /*3a60*/  S2R R116, SR_CTAID.X ;  /* 0x0000000000747919 */ /* 0x000f280000002500 */
[----:B------:R-:W5:Y:S01]  /*3a70*/  S2R R120, SR_CTAID.Y ;  /* 0x0000000000787919 */ /* 0x000f620000002600 */
[----:B------:R-:W-:-:S02]  /*3a80*/  IMAD.MOV.U32 R63, RZ, RZ, R33 ;  /* 0x000000ffff3f7224 */ /* 0x000fc400078e0021 */
[----:B0-----:R-:W-:Y:S01]  /*3a90*/  IMAD.SHL.U32 R0, R0, 0x8, RZ ;  /* 0x0000000800007824 */ /* 0x001fe200078e00ff */
[----:B-1----:R-:W-:-:S04]  /*3aa0*/  SHF.R.U32.HI R4, RZ, 0x1, R121 ;  /* 0x00000001ff047819 */ /* 0x002fc80000011679 */
[----:B------:R-:W-:Y:S02]  /*3ab0*/  LOP3.LUT R26, R0, 0x38, RZ, 0xc0, !PT ;  /* 0x00000038001a7812 */ /* 0x000fe400078ec0ff */
[C---:B------:R-:W-:Y:S02]  /*3ac0*/  SHF.L.U32 R0, R121.reuse, 0x2, RZ ;  /* 0x0000000279007819 */ /* 0x040fe400000006ff */
[----:B------:R-:W-:Y:S02]  /*3ad0*/  LOP3.LUT R118, R121, 0xff, RZ, 0xc0, !PT ;  /* 0x000000ff79767812 */ /* 0x000fe400078ec0ff */
[----:B------:R-:W-:Y:S02]  /*3ae0*/  LOP3.LUT R33, R4, 0x4, RZ, 0xc0, !PT ;  /* 0x0000000404217812 */ /* 0x000fe400078ec0ff */
[----:B------:R-:W-:Y:S01]  /*3af0*/  LOP3.LUT R4, R0, 0x70, RZ, 0xc0, !PT ;  /* 0x0000007000047812 */ /* 0x000fe200078ec0ff */
[----:B----4-:R-:W-:Y:S01]  /*3b00*/  IMAD R116, R116, 0x100, R118 ;  /* 0x0000010074747824 */ /* 0x010fe200078e0276 */
[----:B------:R-:W-:-:S04]  /*3b10*/  LOP3.LUT R27, R0, 0x3c0, RZ, 0xc0, !PT ;  /* 0x000003c0001b7812 */ /* 0x000fc800078ec0ff */
[----:B------:R-:W-:Y:S01]  /*3b20*/  IADD3 R0, R33, R26, R27 ;  /* 0x0000001a21007210 */ /* 0x000fe20007ffe01b */
[----:B------:R-:W-:Y:S01]  /*3b30*/  IMAD R33, R116, c[0x0][0x1c4], RZ ;  /* 0x0000710074217a24 */ /* 0x000fe200078e02ff */
[C---:B------:R-:W-:Y:S01]  /*3b40*/  SHF.L.U32 R26, R121.reuse, 0xa, RZ ;  /* 0x0000000a791a7819 */ /* 0x040fe200000006ff */
[----:B------:R-:W-:Y:S02]  /*3b50*/  IMAD.MOV.U32 R46, RZ, RZ, R34 ;  /* 0x000000ffff2e7224 */ /* 0x000fe400078e0022 */
[----:B------:R-:W-:Y:S01]  /*3b60*/  IMAD.SHL.U32 R39, R121, 0x20, RZ ;  /* 0x0000002079277824 */ /* 0x000fe200078e00ff */
[----:B------:R-:W-:-:S04]  /*3b70*/  LOP3.LUT R34, R26, 0x6000, RZ, 0xc0, !PT ;  /* 0x000060001a227812 */ /* 0x000fc800078ec0ff */
[----:B------:R-:W-:Y:S01]  /*3b80*/  LOP3.LUT R39, R34, 0x60, R39, 0xf8, !PT ;  /* 0x0000006022277812 */ /* 0x000fe200078ef827 */
[----:B------:R-:W-:Y:S01]  /*3b90*/  IMAD.SHL.U32 R34, R121, 0x1000, RZ ;  /* 0x0000100079227824 */ /* 0x000fe200078e00ff */
[----:B------:R-:W-:Y:S01]  /*3ba0*/  MOV R44, R35 ;  /* 0x00000023002c7202 */ /* 0x000fe20000000f00 */
[----:B------:R-:W0:Y:S03]  /*3bb0*/  S2R R41, SR_TID.X ;  /* 0x0000000000297919 */ /* 0x000e260000002100 */
[----:B------:R-:W-:Y:S02]  /*3bc0*/  LOP3.LUT R56, R34, 0x6000, RZ, 0xc0, !PT ;  /* 0x0000600022387812 */ /* 0x000fe400078ec0ff */
[----:B0-----:R-:W-:-:S05]  /*3bd0*/  LOP3.LUT R41, R41, 0x1ff, RZ, 0xc0, !PT ;  /* 0x000001ff29297812 */ /* 0x001fca00078ec0ff */
[----:B------:R-:W-:Y:S01]  /*3be0*/  IMAD R56, R41, 0x10, R56 ;  /* 0x0000001029387824 */ /* 0x000fe200078e0238 */
[----:B------:R-:W0:Y:S02]  /*3bf0*/  S2R R94, SR_TID.X ;  /* 0x00000000005e7919 */ /* 0x000e240000002100 */
[----:B0-----:R-:W-:Y:S01]  /*3c00*/  SHF.R.U32.HI R94, RZ, 0x8, R94 ;  /* 0x00000008ff5e7819 */ /* 0x001fe2000001165e */
[----:B--2---:R-:W-:Y:S02]  /*3c10*/  IMAD.MOV.U32 R42, RZ, RZ, R37 ;  /* 0x000000ffff2a7224 */ /* 0x004fe400078e0025 */
[----:B------:R-:W0:Y:S02]  /*3c20*/  S2R R37, SR_TID.X ;  /* 0x0000000000257919 */ /* 0x000e240000002100 */
[C---:B------:R-:W-:Y:S01]  /*3c30*/  FMUL R53, R42.reuse, 8388608 ;  /* 0x4b0000002a357820 */ /* 0x040fe20000400000 */
[C---:B------:R-:W-:Y:S02]  /*3c40*/  FSETP.GEU.AND P3, PT, R42.reuse, 1.175494350822287508e-38, PT ;  /* 0x008000002a00780b */ /* 0x040fe40003f6e000 */
[----:B------:R-:W-:-:S02]  /*3c50*/  FSETP.GT.AND P1, PT, |R42|, 8.50705917302346158658e+37, PT ;  /* 0x7e8000002a00780b */ /* 0x000fc40003f24200 */
[----:B------:R-:W-:Y:S02]  /*3c60*/  FSEL R53, R53, R42, !P3 ;  /* 0x0000002a35357208 */ /* 0x000fe40005800000 */
[----:B0-----:R-:W-:-:S05]  /*3c70*/  LOP3.LUT R37, R37, 0x1e0, RZ, 0xc0, !PT ;  /* 0x000001e025257812 */ /* 0x001fca00078ec0ff */
[----:B------:R-:W-:Y:S02]  /*3c80*/  IMAD R40, R37, 0x8, R4 ;  /* 0x0000000825287824 */ /* 0x000fe400078e0204 */
[----:B-----5:R-:W-:Y:S01]  /*3c90*/  IMAD R4, R120, c[0x0][0x1c0], RZ ;  /* 0x0000700078047a24 */ /* 0x020fe200078e02ff */
[----:B------:R-:W-:-:S03]  /*3ca0*/  SHF.L.U32 R37, R33, 0x1, RZ ;  /* 0x0000000121257819 */ /* 0x000fc600000006ff */
[----:B------:R-:W-:-:S05]  /*3cb0*/  IMAD.SHL.U32 R114, R4, 0x2, RZ ;  /* 0x0000000204727824 */ /* 0x000fca00078e00ff */
[----:B------:R-:W-:Y:S01]  /*3cc0*/  IADD3 R114, P4, P5, R37, c[0x0][0x178], R114 ;  /* 0x00005e0025727a10 */ /* 0x000fe20007d9e072 */
[----:B------:R-:W-:Y:S01]  /*3cd0*/  IMAD.HI R37, R33, 0x2, RZ ;  /* 0x0000000221257827 */ /* 0x000fe200078e02ff */
[----:B------:R-:W-:Y:S02]  /*3ce0*/  FSEL R33, RZ, -23, P3 ;  /* 0xc1b80000ff217808 */ /* 0x000fe40001800000 */
[C---:B------:R-:W-:Y:S01]  /*3cf0*/  FSETP.GEU.AND P3, PT, |R42|.reuse, 1.175494350822287508e-38, PT ;  /* 0x008000002a00780b */ /* 0x040fe20003f6e200 */
[C---:B---3--:R-:W-:Y:S01]  /*3d00*/  FMUL R32, R67.reuse, 8388608 ;  /* 0x4b00000043207820 */ /* 0x048fe20000400000 */
[----:B------:R-:W-:Y:S01]  /*3d10*/  FSETP.GEU.AND P2, PT, R67, 1.175494350822287508e-38, PT ;  /* 0x008000004300780b */ /* 0x000fe20003f4e000 */
[----:B------:R-:W-:Y:S01]  /*3d20*/  @P1 FMUL R42, R42, 0.25 ;  /* 0x3e8000002a2a1820 */ /* 0x000fe20000400000 */
[----:B------:R-:W-:Y:S02]  /*3d30*/  IADD3 R92, R53, -0x3f3504f3, RZ ;  /* 0xc0cafb0d355c7810 */ /* 0x000fe40007ffe0ff */
[----:B------:R-:W-:-:S02]  /*3d40*/  FSEL R32, R32, R67, !P2 ;  /* 0x0000004320207208 */ /* 0x000fc40005000000 */
[----:B------:R-:W-:Y:S02]  /*3d50*/  LOP3.LUT R92, R92, 0xff800000, RZ, 0xc0, !PT ;  /* 0xff8000005c5c7812 */ /* 0x000fe400078ec0ff */
[----:B------:R-:W-:Y:S02]  /*3d60*/  IADD3 R35, R32, -0x3f3504f3, RZ ;  /* 0xc0cafb0d20237810 */ /* 0x000fe40007ffe0ff */
[----:B------:R-:W-:Y:S01]  /*3d70*/  FSEL R34, RZ, -23, P2 ;  /* 0xc1b80000ff227808 */ /* 0x000fe20001000000 */
[----:B------:R-:W-:Y:S01]  /*3d80*/  @!P3 FMUL R42, R42, 16777216 ;  /* 0x4b8000002a2ab820 */ /* 0x000fe20000400000 */
[----:B------:R-:W-:Y:S01]  /*3d90*/  FSETP.GT.AND P2, PT, |R67|, 8.50705917302346158658e+37, PT ;  /* 0x7e8000004300780b */ /* 0x000fe20003f44200 */
[----:B------:R-:W0:Y:S01]  /*3da0*/  I2F R26, R92 ;  /* 0x0000005c001a7306 */ /* 0x000e220000201400 */
[----:B------:R-:W-:Y:S01]  /*3db0*/  LOP3.LUT R35, R35, 0xff800000, RZ, 0xc0, !PT ;  /* 0xff80000023237812 */ /* 0x000fe200078ec0ff */
[----:B------:R-:W-:Y:S02]  /*3dc0*/  @P1 FMUL R44, R44, 0.25 ;  /* 0x3e8000002c2c1820 */ /* 0x000fe40000400000 */
[----:B------:R-:W-:-:S02]  /*3dd0*/  @P1 FMUL R46, R46, 0.25 ;  /* 0x3e8000002e2e1820 */ /* 0x000fc40000400000 */
[----:B------:R-:W-:Y:S02]  /*3de0*/  @P1 FMUL R48, R48, 0.25 ;  /* 0x3e80000030301820 */ /* 0x000fe40000400000 */
[----:B------:R-:W-:Y:S01]  /*3df0*/  @P1 FMUL R62, R62, 0.25 ;  /* 0x3e8000003e3e1820 */ /* 0x000fe20000400000 */
[----:B------:R-:W1:Y:S01]  /*3e00*/  MUFU.RCP R93, R42 ;  /* 0x0000002a005d7308 */ /* 0x000e620000001000 */
[----:B------:R-:W-:Y:S02]  /*3e10*/  @P1 FMUL R38, R38, 0.25 ;  /* 0x3e80000026261820 */ /* 0x000fe40000400000 */
[----:B------:R-:W-:Y:S02]  /*3e20*/  @P1 FMUL R66, R66, 0.25 ;  /* 0x3e80000042421820 */ /* 0x000fe40000400000 */
[----:B------:R-:W-:Y:S02]  /*3e30*/  @P1 FMUL R71, R71, 0.25 ;  /* 0x3e80000047471820 */ /* 0x000fe40000400000 */
[----:B------:R-:W-:-:S02]  /*3e40*/  @P1 FMUL R70, R70, 0.25 ;  /* 0x3e80000046461820 */ /* 0x000fc40000400000 */
[----:B------:R-:W-:Y:S02]  /*3e50*/  @P1 FMUL R75, R75, 0.25 ;  /* 0x3e8000004b4b1820 */ /* 0x000fe40000400000 */
[----:B------:R-:W-:Y:S02]  /*3e60*/  @P1 FMUL R74, R74, 0.25 ;  /* 0x3e8000004a4a1820 */ /* 0x000fe40000400000 */
        /* <DEDUP_REMOVED lines=21> */
[----:B------:R-:W-:Y:S01]  /*3fc0*/  @P1 FMUL R6, R6, 0.25 ;  /* 0x3e80000006061820 */ /* 0x000fe20000400000 */
[C---:B------:R-:W-:Y:S01]  /*3fd0*/  FSETP.GEU.AND P1, PT, |R67|.reuse, 1.175494350822287508e-38, PT ;  /* 0x008000004300780b */ /* 0x040fe20003f2e200 */
[----:B------:R-:W2:Y:S01]  /*3fe0*/  I2F R27, R35 ;  /* 0x00000023001b7306 */ /* 0x000ea20000201400 */
[----:B------:R-:W-:-:S02]  /*3ff0*/  @P2 FMUL R67, R67, 0.25 ;  /* 0x3e80000043432820 */ /* 0x000fc40000400000 */
[----:B------:R-:W-:Y:S02]  /*4000*/  @!P3 FMUL R66, R66, 16777216 ;  /* 0x4b8000004242b820 */ /* 0x000fe40000400000 */
[----:B------:R-:W-:Y:S02]  /*4010*/  @!P3 FMUL R14, R14, 16777216 ;  /* 0x4b8000000e0eb820 */ /* 0x000fe40000400000 */
[----:B0-----:R-:W-:Y:S02]  /*4020*/  FFMA.FTZ R33, R26, 1.1920928955078125e-07, R33 ;  /* 0x340000001a217823 */ /* 0x001fe40000010021 */
[----:B-1----:R-:W-:-:S03]  /*4030*/  FMUL R26, R93, R66 ;  /* 0x000000425d1a7220 */ /* 0x002fc60000400000 */
[----:B------:R-:W-:Y:S02]  /*4040*/  @!P1 FMUL R67, R67, 16777216 ;  /* 0x4b80000043439820 */ /* 0x000fe40000400000 */
[----:B------:R-:W-:Y:S02]  /*4050*/  @!P3 FMUL R46, R46, 16777216 ;  /* 0x4b8000002e2eb820 */ /* 0x000fe40000400000 */
[----:B------:R-:W-:Y:S02]  /*4060*/  FMUL R66, R93, R14 ;  /* 0x0000000e5d427220 */ /* 0x000fe40000400000 */
[----:B------:R-:W-:Y:S01]  /*4070*/  @!P3 FMUL R75, R75, 16777216 ;  /* 0x4b8000004b4bb820 */ /* 0x000fe20000400000 */
[----:B------:R0:W1:Y:S01]  /*4080*/  MUFU.RCP R14, R67 ;  /* 0x00000043000e7308 */ /* 0x0000620000001000 */
[----:B--2---:R-:W-:Y:S02]  /*4090*/  FFMA.FTZ R34, R27, 1.1920928955078125e-07, R34 ;  /* 0x340000001b227823 */ /* 0x004fe40000010022 */
[----:B------:R-:W-:-:S02]  /*40a0*/  @!P3 FMUL R31, R31, 16777216 ;  /* 0x4b8000001f1fb820 */ /* 0x000fc40000400000 */
[----:B------:R-:W-:Y:S02]  /*40b0*/  IMAD.IADD R35, R32, 0x1, -R35 ;  /* 0x0000000120237824 */ /* 0x000fe400078e0a23 */
[----:B------:R-:W-:Y:S02]  /*40c0*/  @!P3 FMUL R30, R30, 16777216 ;  /* 0x4b8000001e1eb820 */ /* 0x000fe40000400000 */
[----:B------:R-:W-:Y:S02]  /*40d0*/  FMUL R27, R93, R46 ;  /* 0x0000002e5d1b7220 */ /* 0x000fe40000400000 */
[----:B------:R-:W-:Y:S02]  /*40e0*/  @!P3 FMUL R23, R23, 16777216 ;  /* 0x4b8000001717b820 */ /* 0x000fe40000400000 */
[----:B------:R-:W-:Y:S01]  /*40f0*/  FMUL R46, R93, R75 ;  /* 0x0000004b5d2e7220 */ /* 0x000fe20000400000 */
[----:B------:R-:W-:Y:S01]  /*4100*/  MOV R75, 0x3dc6b27f ;  /* 0x3dc6b27f004b7802 */ /* 0x000fe20000000f00 */
[----:B------:R-:W-:-:S02]  /*4110*/  @!P3 FMUL R18, R18, 16777216 ;  /* 0x4b8000001212b820 */ /* 0x000fc40000400000 */
[----:B------:R-:W-:Y:S02]  /*4120*/  @!P3 FMUL R71, R71, 16777216 ;  /* 0x4b8000004747b820 */ /* 0x000fe40000400000 */
[----:B------:R-:W-:Y:S02]  /*4130*/  FMUL R58, R93, R31 ;  /* 0x0000001f5d3a7220 */ /* 0x000fe40000400000 */
[----:B0-----:R-:W-:Y:S02]  /*4140*/  FADD R67, R35, -1 ;  /* 0xbf80000023437421 */ /* 0x001fe40000000000 */
[----:B------:R-:W-:Y:S02]  /*4150*/  @!P3 FMUL R6, R6, 16777216 ;  /* 0x4b8000000606b820 */ /* 0x000fe40000400000 */
[C---:B------:R-:W-:Y:S02]  /*4160*/  FMUL R31, R93.reuse, R30 ;  /* 0x0000001e5d1f7220 */ /* 0x040fe40000400000 */
[----:B------:R-:W-:-:S02]  /*4170*/  FMUL R30, R93, R23 ;  /* 0x000000175d1e7220 */ /* 0x000fc40000400000 */
[----:B------:R-:W-:Y:S02]  /*4180*/  @P2 FMUL R21, R21, 0.25 ;  /* 0x3e80000015152820 */ /* 0x000fe40000400000 */
[C---:B------:R-:W-:Y:S02]  /*4190*/  FMUL R23, R93.reuse, R18 ;  /* 0x000000125d177220 */ /* 0x040fe40000400000 */
[----:B------:R-:W-:Y:S02]  /*41a0*/  @P2 FMUL R20, R20, 0.25 ;  /* 0x3e80000014142820 */ /* 0x000fe40000400000 */
[----:B------:R-:W-:Y:S02]  /*41b0*/  FMUL R41, R93, R71 ;  /* 0x000000475d297220 */ /* 0x000fe40000400000 */
[----:B------:R-:W-:Y:S02]  /*41c0*/  @P2 FMUL R16, R16, 0.25 ;  /* 0x3e80000010102820 */ /* 0x000fe40000400000 */
[----:B------:R-:W-:-:S02]  /*41d0*/  FFMA.FTZ R18, R67, R75, -0.16845393180847167969 ;  /* 0xbe2c7f3043127423 */ /* 0x000fc4000001004b */
[----:B------:R-:W-:Y:S02]  /*41e0*/  @!P3 FMUL R82, R82, 16777216 ;  /* 0x4b8000005252b820 */ /* 0x000fe40000400000 */
[----:B------:R-:W-:Y:S02]  /*41f0*/  FMUL R71, R93, R6 ;  /* 0x000000065d477220 */ /* 0x000fe40000400000 */
[----:B------:R-:W-:Y:S02]  /*4200*/  @P2 FMUL R9, R9, 0.25 ;  /* 0x3e80000009092820 */ /* 0x000fe40000400000 */
[----:B------:R-:W-:Y:S02]  /*4210*/  @!P1 FMUL R21, R21, 16777216 ;  /* 0x4b80000015159820 */ /* 0x000fe40000400000 */
[----:B------:R-:W-:Y:S02]  /*4220*/  IMAD.IADD R6, R53, 0x1, -R92 ;  /* 0x0000000135067824 */ /* 0x000fe400078e0a5c */
[----:B------:R-:W-:-:S02]  /*4230*/  @!P1 FMUL R20, R20, 16777216 ;  /* 0x4b80000014149820 */ /* 0x000fc40000400000 */
[----:B------:R-:W-:Y:S02]  /*4240*/  @!P1 FMUL R16, R16, 16777216 ;  /* 0x4b80000010109820 */ /* 0x000fe40000400000 */
[----:B------:R-:W-:Y:S02]  /*4250*/  FFMA.FTZ R18, R67, R18, 0.1716887056827545166 ;  /* 0x3e2fcf2a43127423 */ /* 0x000fe40000010012 */
[----:B------:R-:W-:Y:S02]  /*4260*/  FMUL R52, R93, R82 ;  /* 0x000000525d347220 */ /* 0x000fe40000400000 */
[----:B------:R-:W-:Y:S02]  /*4270*/  @!P1 FMUL R9, R9, 16777216 ;  /* 0x4b80000009099820 */ /* 0x000fe40000400000 */
[----:B------:R-:W-:Y:S02]  /*4280*/  FADD R6, R6, -1 ;  /* 0xbf80000006067421 */ /* 0x000fe40000000000 */
[----:B-1----:R-:W-:-:S02]  /*4290*/  FMUL R82, R14, R21 ;  /* 0x000000150e527220 */ /* 0x002fc40000400000 */
[C---:B------:R-:W-:Y:S02]  /*42a0*/  FMUL R21, R14.reuse, R20 ;  /* 0x000000140e157220 */ /* 0x040fe40000400000 */
[C---:B------:R-:W-:Y:S02]  /*42b0*/  FFMA.FTZ R18, R67.reuse, R18, -0.17900948226451873779 ;  /* 0xbe374e4343127423 */ /* 0x040fe40000010012 */
[C---:B------:R-:W-:Y:S02]  /*42c0*/  FMUL R20, R14.reuse, R16 ;  /* 0x000000100e147220 */ /* 0x040fe40000400000 */
[----:B------:R-:W-:Y:S02]  /*42d0*/  FMUL R16, R14, R9 ;  /* 0x000000090e107220 */ /* 0x000fe40000400000 */
[----:B------:R-:W-:Y:S02]  /*42e0*/  FFMA.FTZ R9, R6, R75, -0.16845393180847167969 ;  /* 0xbe2c7f3006097423 */ /* 0x000fe4000001004b */
[----:B------:R-:W-:-:S02]  /*42f0*/  FFMA.FTZ R18, R67, R18, 0.20512372255325317383 ;  /* 0x3e520bf443127423 */ /* 0x000fc40000010012 */
[----:B------:R-:W-:Y:S02]  /*4300*/  FFMA.FTZ R9, R6, R9, 0.1716887056827545166 ;  /* 0x3e2fcf2a06097423 */ /* 0x000fe40000010009 */
[----:B------:R-:W-:Y:S02]  /*4310*/  @P2 FMUL R54, R54, 0.25 ;  /* 0x3e80000036362820 */ /* 0x000fe40000400000 */
[----:B------:R-:W-:Y:S02]  /*4320*/  FFMA.FTZ R18, R67, R18, -0.24046532809734344482 ;  /* 0xbe763c8b43127423 */ /* 0x000fe40000010012 */
[----:B------:R-:W-:Y:S02]  /*4330*/  @P2 FMUL R61, R61, 0.25 ;  /* 0x3e8000003d3d2820 */ /* 0x000fe40000400000 */
[----:B------:R-:W-:Y:S02]  /*4340*/  @P2 FMUL R29, R29, 0.25 ;  /* 0x3e8000001d1d2820 */ /* 0x000fe40000400000 */
[----:B------:R-:W-:-:S02]  /*4350*/  @!P3 FMUL R70, R70, 16777216 ;  /* 0x4b8000004646b820 */ /* 0x000fc40000400000 */
[----:B------:R-:W-:Y:S02]  /*4360*/  @P2 FMUL R64, R64, 0.25 ;  /* 0x3e80000040402820 */ /* 0x000fe40000400000 */
[----:B------:R-:W-:Y:S02]  /*4370*/  @P2 FMUL R8, R8, 0.25 ;  /* 0x3e80000008082820 */ /* 0x000fe40000400000 */
[----:B------:R-:W-:Y:S02]  /*4380*/  @P2 FMUL R36, R36, 0.25 ;  /* 0x3e80000024242820 */ /* 0x000fe40000400000 */
[----:B------:R-:W-:Y:S02]  /*4390*/  FFMA.FTZ R9, R6, R9, -0.17900948226451873779 ;  /* 0xbe374e4306097423 */ /* 0x000fe40000010009 */
[----:B------:R-:W-:Y:S02]  /*43a0*/  @!P3 FMUL R48, R48, 16777216 ;  /* 0x4b8000003030b820 */ /* 0x000fe40000400000 */
[----:B------:R-:W-:-:S02]  /*43b0*/  @!P3 FMUL R7, R7, 16777216 ;  /* 0x4b8000000707b820 */ /* 0x000fc40000400000 */
[----:B------:R-:W-:Y:S02]  /*43c0*/  @P2 FMUL R69, R69, 0.25 ;  /* 0x3e80000045452820 */ /* 0x000fe40000400000 */
[----:B------:R-:W-:Y:S02]  /*43d0*/  @!P3 FMUL R78, R78, 16777216 ;  /* 0x4b8000004e4eb820 */ /* 0x000fe40000400000 */
[----:B------:R-:W-:Y:S02]  /*43e0*/  @P2 FMUL R84, R84, 0.25 ;  /* 0x3e80000054542820 */ /* 0x000fe40000400000 */
[----:B------:R-:W-:Y:S02]  /*43f0*/  @!P1 FMUL R54, R54, 16777216 ;  /* 0x4b80000036369820 */ /* 0x000fe40000400000 */
[----:B------:R-:W-:Y:S02]  /*4400*/  FFMA.FTZ R18, R67, R18, 0.28857114911079406738 ;  /* 0x3e93bf9943127423 */ /* 0x000fe40000010012 */
[----:B------:R-:W-:-:S02]  /*4410*/  @P2 FMUL R13, R13, 0.25 ;  /* 0x3e8000000d0d2820 */ /* 0x000fc40000400000 */
[----:B------:R-:W-:Y:S02]  /*4420*/  @!P1 FMUL R61, R61, 16777216 ;  /* 0x4b8000003d3d9820 */ /* 0x000fe40000400000 */
[----:B------:R-:W-:Y:S02]  /*4430*/  @!P1 FMUL R29, R29, 16777216 ;  /* 0x4b8000001d1d9820 */ /* 0x000fe40000400000 */
[----:B------:R-:W-:Y:S02]  /*4440*/  FMUL R43, R93, R70 ;  /* 0x000000465d2b7220 */ /* 0x000fe40000400000 */
[----:B------:R-:W-:Y:S02]  /*4450*/  @P2 FMUL R12, R12, 0.25 ;  /* 0x3e8000000c0c2820 */ /* 0x000fe40000400000 */
[----:B------:R-:W-:Y:S02]  /*4460*/  @!P1 FMUL R64, R64, 16777216 ;  /* 0x4b80000040409820 */ /* 0x000fe40000400000 */
[----:B------:R-:W-:-:S02]  /*4470*/  @!P1 FMUL R8, R8, 16777216 ;  /* 0x4b80000008089820 */ /* 0x000fc40000400000 */
[----:B------:R-:W-:Y:S02]  /*4480*/  @!P1 FMUL R36, R36, 16777216 ;  /* 0x4b80000024249820 */ /* 0x000fe40000400000 */
[----:B------:R-:W-:Y:S02]  /*4490*/  FFMA.FTZ R9, R6, R9, 0.20512372255325317383 ;  /* 0x3e520bf406097423 */ /* 0x000fe40000010009 */
[C---:B------:R-:W-:Y:S02]  /*44a0*/  FMUL R42, R93.reuse, R48 ;  /* 0x000000305d2a7220 */ /* 0x040fe40000400000 */
[----:B------:R-:W-:Y:S02]  /*44b0*/  FMUL R70, R93, R7 ;  /* 0x000000075d467220 */ /* 0x000fe40000400000 */
[----:B------:R-:W-:Y:S02]  /*44c0*/  @!P1 FMUL R69, R69, 16777216 ;  /* 0x4b80000045459820 */ /* 0x000fe40000400000 */
[----:B------:R-:W-:-:S02]  /*44d0*/  FMUL R48, R93, R78 ;  /* 0x0000004e5d307220 */ /* 0x000fc40000400000 */
[----:B------:R-:W-:Y:S02]  /*44e0*/  @!P1 FMUL R84, R84, 16777216 ;  /* 0x4b80000054549820 */ /* 0x000fe40000400000 */
[C---:B------:R-:W-:Y:S02]  /*44f0*/  FMUL R7, R14.reuse, R54 ;  /* 0x000000360e077220 */ /* 0x040fe40000400000 */
[----:B------:R-:W-:Y:S02]  /*4500*/  FFMA.FTZ R18, R67, R18, -0.36067417263984680176 ;  /* 0xbeb8aa4943127423 */ /* 0x000fe40000010012 */
[----:B------:R-:W-:Y:S02]  /*4510*/  @!P1 FMUL R13, R13, 16777216 ;  /* 0x4b8000000d0d9820 */ /* 0x000fe40000400000 */
[C---:B------:R-:W-:Y:S02]  /*4520*/  FMUL R54, R14.reuse, R61 ;  /* 0x0000003d0e367220 */ /* 0x040fe40000400000 */
[----:B------:R-:W-:-:S02]  /*4530*/  FMUL R78, R14, R29 ;  /* 0x0000001d0e4e7220 */ /* 0x000fc40000400000 */
[----:B------:R-:W-:Y:S02]  /*4540*/  @!P1 FMUL R12, R12, 16777216 ;  /* 0x4b8000000c0c9820 */ /* 0x000fe40000400000 */
[C---:B------:R-:W-:Y:S02]  /*4550*/  FMUL R61, R14.reuse, R64 ;  /* 0x000000400e3d7220 */ /* 0x040fe40000400000 */
[C---:B------:R-:W-:Y:S02]  /*4560*/  FMUL R8, R14.reuse, R8 ;  /* 0x000000080e087220 */ /* 0x040fe40000400000 */
[----:B------:R-:W-:Y:S02]  /*4570*/  FMUL R29, R14, R36 ;  /* 0x000000240e1d7220 */ /* 0x000fe40000400000 */
[----:B------:R-:W-:Y:S02]  /*4580*/  FFMA.FTZ R9, R6, R9, -0.24046532809734344482 ;  /* 0xbe763c8b06097423 */ /* 0x000fe40000010009 */
[----:B------:R-:W-:-:S02]  /*4590*/  FMUL R64, R14, R69 ;  /* 0x000000450e407220 */ /* 0x000fc40000400000 */
[C---:B------:R-:W-:Y:S02]  /*45a0*/  FMUL R69, R14.reuse, R84 ;  /* 0x000000540e457220 */ /* 0x040fe40000400000 */
[----:B------:R-:W-:Y:S02]  /*45b0*/  FFMA.FTZ R18, R67, R18, 0.48089820146560668945 ;  /* 0x3ef6384a43127423 */ /* 0x000fe40000010012 */
[C---:B------:R-:W-:Y:S02]  /*45c0*/  FMUL R84, R14.reuse, R13 ;  /* 0x0000000d0e547220 */ /* 0x040fe40000400000 */
[----:B------:R-:W-:Y:S02]  /*45d0*/  @P2 FMUL R5, R5, 0.25 ;  /* 0x3e80000005052820 */ /* 0x000fe40000400000 */
[----:B------:R-:W-:Y:S01]  /*45e0*/  FMUL R13, R14, R12 ;  /* 0x0000000c0e0d7220 */ /* 0x000fe20000400000 */
[----:B------:R-:W-:Y:S01]  /*45f0*/  F2FP.PACK_AB R12, R8, R29 ;  /* 0x0000001d080c723e */ /* 0x000fe200000000ff */
[----:B------:R-:W-:-:S02]  /*4600*/  FFMA.FTZ R9, R6, R9, 0.28857114911079406738 ;  /* 0x3e93bf9906097423 */ /* 0x000fc40000010009 */
[----:B------:R-:W-:Y:S02]  /*4610*/  @P2 FMUL R88, R88, 0.25 ;  /* 0x3e80000058582820 */ /* 0x000fe40000400000 */
[----:B------:R-:W-:Y:S02]  /*4620*/  @P2 FMUL R28, R28, 0.25 ;  /* 0x3e8000001c1c2820 */ /* 0x000fe40000400000 */
[----:B------:R-:W-:Y:S02]  /*4630*/  @P2 FMUL R24, R24, 0.25 ;  /* 0x3e80000018182820 */ /* 0x000fe40000400000 */
[----:B------:R-:W-:Y:S02]  /*4640*/  @!P3 FMUL R44, R44, 16777216 ;  /* 0x4b8000002c2cb820 */ /* 0x000fe40000400000 */
[----:B------:R-:W-:Y:S02]  /*4650*/  FFMA.FTZ R8, R67, R18, -0.72134751081466674805 ;  /* 0xbf38aa3b43087423 */ /* 0x000fe40000010012 */
[----:B------:R-:W-:-:S02]  /*4660*/  @!P3 FMUL R62, R62, 16777216 ;  /* 0x4b8000003e3eb820 */ /* 0x000fc40000400000 */
[----:B------:R-:W-:Y:S01]  /*4670*/  @P2 FMUL R63, R63, 0.25 ;  /* 0x3e8000003f3f2820 */ /* 0x000fe20000400000 */
[----:B------:R-:W-:Y:S01]  /*4680*/  LOP3.LUT R40, R39, R40, RZ, 0x3c, !PT ;  /* 0x0000002827287212 */ /* 0x000fe200078e3cff */
[----:B------:R-:W-:Y:S02]  /*4690*/  @!P3 FMUL R15, R15, 16777216 ;  /* 0x4b8000000f0fb820 */ /* 0x000fe40000400000 */
[----:B------:R-:W-:Y:S02]  /*46a0*/  @P2 FMUL R76, R76, 0.25 ;  /* 0x3e8000004c4c2820 */ /* 0x000fe40000400000 */
[----:B------:R-:W-:Y:S02]  /*46b0*/  @!P1 FMUL R5, R5, 16777216 ;  /* 0x4b80000005059820 */ /* 0x000fe40000400000 */
[----:B------:R-:W-:Y:S02]  /*46c0*/  FFMA.FTZ R9, R6, R9, -0.36067417263984680176 ;  /* 0xbeb8aa4906097423 */ /* 0x000fe40000010009 */
        /* <DEDUP_REMOVED lines=12> */
[----:B------:R-:W-:-:S02]  /*4790*/  @!P1 FMUL R88, R88, 16777216 ;  /* 0x4b80000058589820 */ /* 0x000fc40000400000 */
[----:B------:R-:W-:Y:S02]  /*47a0*/  @!P1 FMUL R28, R28, 16777216 ;  /* 0x4b8000001c1c9820 */ /* 0x000fe40000400000 */
[----:B------:R-:W-:Y:S02]  /*47b0*/  @!P1 FMUL R24, R24, 16777216 ;  /* 0x4b80000018189820 */ /* 0x000fe40000400000 */
[----:B------:R-:W-:Y:S02]  /*47c0*/  @!P3 FMUL R11, R11, 16777216 ;  /* 0x4b8000000b0bb820 */ /* 0x000fe40000400000 */
[----:B------:R-:W-:Y:S02]  /*47d0*/  FMUL R39, R93, R44 ;  /* 0x0000002c5d277220 */ /* 0x000fe40000400000 */
[----:B------:R-:W-:Y:S02]  /*47e0*/  FMUL R8, R67, R8 ;  /* 0x0000000843087220 */ /* 0x000fe40000400000 */
[----:B------:R-:W-:-:S02]  /*47f0*/  FMUL R44, R93, R62 ;  /* 0x0000003e5d2c7220 */ /* 0x000fc40000400000 */
[----:B------:R-:W-:Y:S02]  /*4800*/  @!P1 FMUL R63, R63, 16777216 ;  /* 0x4b8000003f3f9820 */ /* 0x000fe40000400000 */
[----:B------:R-:W-:Y:S02]  /*4810*/  @!P3 FMUL R74, R74, 16777216 ;  /* 0x4b8000004a4ab820 */ /* 0x000fe40000400000 */
[----:B------:R-:W-:Y:S02]  /*4820*/  @!P3 FMUL R19, R19, 16777216 ;  /* 0x4b8000001313b820 */ /* 0x000fe40000400000 */
[----:B------:R-:W-:Y:S02]  /*4830*/  FMUL R62, R93, R15 ;  /* 0x0000000f5d3e7220 */ /* 0x000fe40000400000 */
[----:B------:R-:W-:Y:S02]  /*4840*/  @!P1 FMUL R76, R76, 16777216 ;  /* 0x4b8000004c4c9820 */ /* 0x000fe40000400000 */
[----:B------:R-:W-:-:S02]  /*4850*/  FMUL R5, R14, R5 ;  /* 0x000000050e057220 */ /* 0x000fc40000400000 */
[----:B------:R-:W-:Y:S02]  /*4860*/  FFMA.FTZ R9, R6, R9, 0.48089820146560668945 ;  /* 0x3ef6384a06097423 */ /* 0x000fe40000010009 */
[----:B------:R-:W-:Y:S02]  /*4870*/  @!P1 FMUL R60, R60, 16777216 ;  /* 0x4b8000003c3c9820 */ /* 0x000fe40000400000 */
[----:B------:R-:W-:Y:S02]  /*4880*/  @!P1 FMUL R65, R65, 16777216 ;  /* 0x4b80000041419820 */ /* 0x000fe40000400000 */
[----:B------:R-:W-:Y:S02]  /*4890*/  @!P1 FMUL R68, R68, 16777216 ;  /* 0x4b80000044449820 */ /* 0x000fe40000400000 */
[----:B------:R-:W-:Y:S02]  /*48a0*/  @!P1 FMUL R73, R73, 16777216 ;  /* 0x4b80000049499820 */ /* 0x000fe40000400000 */
[----:B------:R-:W-:-:S02]  /*48b0*/  @!P1 FMUL R72, R72, 16777216 ;  /* 0x4b80000048489820 */ /* 0x000fc40000400000 */
[----:B------:R-:W-:Y:S02]  /*48c0*/  @!P1 FMUL R77, R77, 16777216 ;  /* 0x4b8000004d4d9820 */ /* 0x000fe40000400000 */
[----:B------:R-:W-:Y:S02]  /*48d0*/  @!P1 FMUL R81, R81, 16777216 ;  /* 0x4b80000051519820 */ /* 0x000fe40000400000 */
[----:B------:R-:W-:Y:S02]  /*48e0*/  @!P1 FMUL R80, R80, 16777216 ;  /* 0x4b80000050509820 */ /* 0x000fe40000400000 */
[----:B------:R-:W-:Y:S02]  /*48f0*/  @!P1 FMUL R85, R85, 16777216 ;  /* 0x4b80000055559820 */ /* 0x000fe40000400000 */
[----:B------:R-:W-:Y:S02]  /*4900*/  @!P1 FMUL R89, R89, 16777216 ;  /* 0x4b80000059599820 */ /* 0x000fe40000400000 */
[----:B------:R-:W-:-:S02]  /*4910*/  @!P1 FMUL R25, R25, 16777216 ;  /* 0x4b80000019199820 */ /* 0x000fc40000400000 */
[----:B------:R-:W-:Y:S02]  /*4920*/  @!P1 FMUL R17, R17, 16777216 ;  /* 0x4b80000011119820 */ /* 0x000fe40000400000 */
[C---:B------:R-:W-:Y:S02]  /*4930*/  FMUL R15, R14.reuse, R88 ;  /* 0x000000580e0f7220 */ /* 0x040fe40000400000 */
[C---:B------:R-:W-:Y:S02]  /*4940*/  FMUL R28, R14.reuse, R28 ;  /* 0x0000001c0e1c7220 */ /* 0x040fe40000400000 */
[----:B------:R-:W-:Y:S02]  /*4950*/  FMUL R24, R14, R24 ;  /* 0x000000180e187220 */ /* 0x000fe40000400000 */
[----:B------:R-:W-:Y:S02]  /*4960*/  FMUL R11, R93, R11 ;  /* 0x0000000b5d0b7220 */ /* 0x000fe40000400000 */
[----:B------:R-:W-:-:S02]  /*4970*/  FMUL R8, R67, R8 ;  /* 0x0000000843087220 */ /* 0x000fc40000400000 */
[----:B------:R-:W-:Y:S02]  /*4980*/  @!P3 FMUL R10, R10, 16777216 ;  /* 0x4b8000000a0ab820 */ /* 0x000fe40000400000 */
[----:B------:R-:W-:Y:S01]  /*4990*/  FMUL R35, R14, R63 ;  /* 0x0000003f0e237220 */ /* 0x000fe20000400000 */
[----:B------:R-:W-:Y:S01]  /*49a0*/  F2FP.PACK_AB R16, R16, R5 ;  /* 0x000000051010723e */ /* 0x000fe200000000ff */
[----:B------:R-:W-:Y:S02]  /*49b0*/  @!P3 FMUL R91, R91, 16777216 ;  /* 0x4b8000005b5bb820 */ /* 0x000fe40000400000 */
[----:B------:R-:W-:Y:S02]  /*49c0*/  @!P3 FMUL R90, R90, 16777216 ;  /* 0x4b8000005a5ab820 */ /* 0x000fe40000400000 */
[----:B------:R-:W-:Y:S02]  /*49d0*/  @!P3 FMUL R49, R49, 16777216 ;  /* 0x4b8000003131b820 */ /* 0x000fe40000400000 */
[----:B------:R-:W-:-:S02]  /*49e0*/  @!P3 FMUL R45, R45, 16777216 ;  /* 0x4b8000002d2db820 */ /* 0x000fc40000400000 */
[----:B------:R-:W-:Y:S02]  /*49f0*/  @!P3 FMUL R22, R22, 16777216 ;  /* 0x4b8000001616b820 */ /* 0x000fe40000400000 */
[C---:B------:R-:W-:Y:S02]  /*4a00*/  FMUL R47, R93.reuse, R74 ;  /* 0x0000004a5d2f7220 */ /* 0x040fe40000400000 */
[----:B------:R-:W-:Y:S02]  /*4a10*/  FMUL R59, R93, R19 ;  /* 0x000000135d3b7220 */ /* 0x000fe40000400000 */
[----:B------:R-:W-:Y:S02]  /*4a20*/  FMUL R63, R14, R76 ;  /* 0x0000004c0e3f7220 */ /* 0x000fe40000400000 */
[----:B------:R-:W-:Y:S01]  /*4a30*/  FFMA.FTZ R9, R6, R9, -0.72134751081466674805 ;  /* 0xbf38aa3b06097423 */ /* 0x000fe20000010009 */
[----:B------:R-:W-:Y:S01]  /*4a40*/  F2FP.PACK_AB R13, R20, R13 ;  /* 0x0000000d140d723e */ /* 0x000fe200000000ff */
[C---:B------:R-:W-:Y:S01]  /*4a50*/  FMUL R60, R14.reuse, R60 ;  /* 0x0000003c0e3c7220 */ /* 0x040fe20000400000 */
[----:B------:R-:W-:Y:S01]  /*4a60*/  F2FP.PACK_AB R15, R15, R28 ;  /* 0x0000001c0f0f723e */ /* 0x000fe200000000ff */
[----:B------:R-:W-:-:S02]  /*4a70*/  FMUL R65, R14, R65 ;  /* 0x000000410e417220 */ /* 0x000fc40000400000 */
[C---:B------:R-:W-:Y:S02]  /*4a80*/  FMUL R68, R14.reuse, R68 ;  /* 0x000000440e447220 */ /* 0x040fe40000400000 */
[C---:B------:R-:W-:Y:S02]  /*4a90*/  FMUL R73, R14.reuse, R73 ;  /* 0x000000490e497220 */ /* 0x040fe40000400000 */
[C---:B------:R-:W-:Y:S02]  /*4aa0*/  FMUL R72, R14.reuse, R72 ;  /* 0x000000480e487220 */ /* 0x040fe40000400000 */
[C---:B------:R-:W-:Y:S02]  /*4ab0*/  FMUL R74, R14.reuse, R77 ;  /* 0x0000004d0e4a7220 */ /* 0x040fe40000400000 */
[C---:B------:R-:W-:Y:S02]  /*4ac0*/  FMUL R81, R14.reuse, R81 ;  /* 0x000000510e517220 */ /* 0x040fe40000400000 */
[----:B------:R-:W-:-:S02]  /*4ad0*/  FMUL R80, R14, R80 ;  /* 0x000000500e507220 */ /* 0x000fc40000400000 */
[C---:B------:R-:W-:Y:S02]  /*4ae0*/  FMUL R76, R14.reuse, R85 ;  /* 0x000000550e4c7220 */ /* 0x040fe40000400000 */
[C---:B------:R-:W-:Y:S02]  /*4af0*/  FMUL R19, R14.reuse, R89 ;  /* 0x000000590e137220 */ /* 0x040fe40000400000 */
[C---:B------:R-:W-:Y:S02]  /*4b00*/  FMUL R25, R14.reuse, R25 ;  /* 0x000000190e197220 */ /* 0x040fe40000400000 */
[----:B------:R-:W-:Y:S01]  /*4b10*/  FMUL R17, R14, R17 ;  /* 0x000000110e117220 */ /* 0x000fe20000400000 */
[----:B------:R-:W-:Y:S01]  /*4b20*/  F2FP.PACK_AB R14, R24, R21 ;  /* 0x00000015180e723e */ /* 0x000fe200000000ff */
[----:B------:R-:W-:Y:S01]  /*4b30*/  BAR.SYNC.DEFER_BLOCKING 0x0 ;  /* 0x0000000000007b1d */ /* 0x000fe20000010000 */
[----:B------:R-:W-:Y:S01]  /*4b40*/  FFMA.FTZ R5, R67, 1.4426950216293334961, R8 ;  /* 0x3fb8aa3b43057823 */ /* 0x000fe20000010008 */
[----:B------:R-:W-:Y:S01]  /*4b50*/  F2FP.PACK_AB R8, R11, R70 ;  /* 0x000000460b08723e */ /* 0x000fe200000000ff */
[----:B------:R-:W-:-:S02]  /*4b60*/  FMUL R10, R93, R10 ;  /* 0x0000000a5d0a7220 */ /* 0x000fc40000400000 */
[C---:B------:R-:W-:Y:S02]  /*4b70*/  FMUL R57, R93.reuse, R91 ;  /* 0x0000005b5d397220 */ /* 0x040fe40000400000 */
[C---:B------:R-:W-:Y:S02]  /*4b80*/  FMUL R90, R93.reuse, R90 ;  /* 0x0000005a5d5a7220 */ /* 0x040fe40000400000 */
[C---:B------:R-:W-:Y:S02]  /*4b90*/  FMUL R49, R93.reuse, R49 ;  /* 0x000000315d317220 */ /* 0x040fe40000400000 */
[C---:B------:R-:W-:Y:S02]  /*4ba0*/  FMUL R45, R93.reuse, R45 ;  /* 0x0000002d5d2d7220 */ /* 0x040fe40000400000 */
[----:B------:R-:W-:Y:S02]  /*4bb0*/  FMUL R22, R93, R22 ;  /* 0x000000165d167220 */ /* 0x000fe40000400000 */
[----:B------:R-:W-:Y:S01]  /*4bc0*/  FMUL R11, R6, R9 ;  /* 0x00000009060b7220 */ /* 0x000fe20000400000 */
[----:B------:R-:W-:-:S02]  /*4bd0*/  F2FP.PACK_AB R20, R10, R71 ;  /* 0x000000470a14723e */ /* 0x000fc400000000ff */
[----:B------:R-:W-:Y:S02]  /*4be0*/  F2FP.PACK_AB R21, R23, R66 ;  /* 0x000000421715723e */ /* 0x000fe400000000ff */
[----:B------:R-:W-:Y:S02]  /*4bf0*/  F2FP.PACK_AB R17, R17, R84 ;  /* 0x000000541111723e */ /* 0x000fe400000000ff */
[----:B------:R-:W-:Y:S01]  /*4c00*/  F2FP.PACK_AB R18, R25, R82 ;  /* 0x000000521912723e */ /* 0x000fe200000000ff */
[----:B------:R0:W-:Y:S01]  /*4c10*/  STS.128 [R40], R12 ;  /* 0x0000000c28007388 */ /* 0x0001e20000000c00 */
[----:B------:R-:W-:Y:S02]  /*4c20*/  F2FP.PACK_AB R19, R19, R78 ;  /* 0x0000004e1313723e */ /* 0x000fe400000000ff */
[----:B------:R-:W-:Y:S02]  /*4c30*/  F2FP.PACK_AB R22, R45, R22 ;  /* 0x000000162d16723e */ /* 0x000fe400000000ff */
[----:B------:R-:W-:-:S02]  /*4c40*/  F2FP.PACK_AB R23, R90, R31 ;  /* 0x0000001f5a17723e */ /* 0x000fc400000000ff */
[----:B------:R-:W-:Y:S02]  /*4c50*/  F2FP.PACK_AB R9, R59, R62 ;  /* 0x0000003e3b09723e */ /* 0x000fe400000000ff */
[----:B------:R-:W-:Y:S01]  /*4c60*/  F2FP.PACK_AB R10, R49, R30 ;  /* 0x0000001e310a723e */ /* 0x000fe200000000ff */
[----:B------:R-:W-:Y:S01]  /*4c70*/  STS.128 [R40+0x1000], R16 ;  /* 0x0010001028007388 */ /* 0x000fe20000000c00 */
[----:B0-----:R-:W-:Y:S01]  /*4c80*/  FMUL R13, R6, R11 ;  /* 0x0000000b060d7220 */ /* 0x001fe20000400000 */
[----:B------:R-:W-:Y:S02]  /*4c90*/  F2FP.PACK_AB R11, R57, R58 ;  /* 0x0000003a390b723e */ /* 0x000fe400000000ff */
[----:B------:R-:W-:Y:S04]  /*4ca0*/  STS.128 [R40+0x80], R20 ;  /* 0x0000801428007388 */ /* 0x000fe80000000c00 */
[----:B------:R-:W-:Y:S04]  /*4cb0*/  STS.128 [R40+0x1080], R8 ;  /* 0x0010800828007388 */ /* 0x000fe80000000c00 */
[----:B------:R-:W-:Y:S01]  /*4cc0*/  BAR.SYNC.DEFER_BLOCKING 0x0 ;  /* 0x0000000000007b1d */ /* 0x000fe20000010000 */
[----:B------:R-:W-:Y:S01]  /*4cd0*/  @!P3 FMUL R38, R38, 16777216 ;  /* 0x4b8000002626b820 */ /* 0x000fe20000400000 */
[----:B------:R-:W-:Y:S01]  /*4ce0*/  ISETP.GE.U32.AND P2, PT, R32, 0x7f800000, PT ;  /* 0x7f8000002000780c */ /* 0x000fe20003f46070 */
[----:B------:R-:W-:-:S02]  /*4cf0*/  @!P3 FMUL R79, R79, 16777216 ;  /* 0x4b8000004f4fb820 */ /* 0x000fc40000400000 */
[----:B------:R-:W-:Y:S02]  /*4d00*/  @!P3 FMUL R83, R83, 16777216 ;  /* 0x4b8000005353b820 */ /* 0x000fe40000400000 */
[----:B------:R-:W-:Y:S02]  /*4d10*/  @!P3 FMUL R87, R87, 16777216 ;  /* 0x4b8000005757b820 */ /* 0x000fe40000400000 */
[----:B------:R-:W-:Y:S01]  /*4d20*/  @!P3 FMUL R86, R86, 16777216 ;  /* 0x4b8000005656b820 */ /* 0x000fe20000400000 */
[----:B------:R-:W-:Y:S01]  /*4d30*/  ISETP.GE.U32.AND P3, PT, R53, 0x7f800000, PT ;  /* 0x7f8000003500780c */ /* 0x000fe20003f66070 */
[----:B------:R-:W-:Y:S01]  /*4d40*/  FFMA.FTZ R6, R6, 1.4426950216293334961, R13 ;  /* 0x3fb8aa3b06067823 */ /* 0x000fe2000001000d */
[C---:B------:R-:W-:Y:S02]  /*4d50*/  LOP3.LUT R62, R56.reuse, 0x20, RZ, 0x3c, !PT ;  /* 0x00000020383e7812 */ /* 0x040fe400078e3cff */
[----:B------:R-:W-:Y:S02]  /*4d60*/  LOP3.LUT R49, R56, 0x40, RZ, 0x3c, !PT ;  /* 0x0000004038317812 */ /* 0x000fe400078e3cff */
[----:B------:R-:W-:-:S02]  /*4d70*/  @P2 MOV R13, 0x7f800000 ;  /* 0x7f800000000d2802 */ /* 0x000fc40000000f00 */
[----:B------:R-:W-:Y:S01]  /*4d80*/  LOP3.LUT R45, R56, 0x60, RZ, 0x3c, !PT ;  /* 0x00000060382d7812 */ /* 0x000fe200078e3cff */
[----:B------:R-:W-:-:S04]  /*4d90*/  FADD R5, R34, R5 ;  /* 0x0000000522057221 */ /* 0x000fc80000000000 */
[----:B------:R-:W-:Y:S01]  /*4da0*/  @P3 IMAD.MOV.U32 R12, RZ, RZ, 0x7f800000 ;  /* 0x7f800000ff0c3424 */ /* 0x000fe200078e00ff */
[----:B------:R-:W0:Y:S01]  /*4db0*/  LDS.128 R16, [R56] ;  /* 0x0000000038107984 */ /* 0x000e220000000c00 */
[----:B------:R-:W-:Y:S02]  /*4dc0*/  FADD R6, R33, R6 ;  /* 0x0000000621067221 */ /* 0x000fe40000000000 */
[----:B------:R-:W-:Y:S01]  /*4dd0*/  @P2 FFMA.FTZ R5, R32, R13, +INF ;  /* 0x7f80000020052423 */ /* 0x000fe2000001000d */
[----:B------:R-:W1:Y:S01]  /*4de0*/  LDS.128 R8, [R62] ;  /* 0x000000003e087984 */ /* 0x000e620000000c00 */
[----:B------:R-:W-:-:S03]  /*4df0*/  @P3 FFMA.FTZ R6, R53, R12, +INF ;  /* 0x7f80000035063423 */ /* 0x000fc6000001000c */
[----:B------:R-:W2:Y:S04]  /*4e00*/  LDS.128 R20, [R49] ;  /* 0x0000000031147984 */ /* 0x000ea80000000c00 */
[----:B------:R-:W3:Y:S01]  /*4e10*/  LDS.128 R12, [R45] ;  /* 0x000000002d0c7984 */ /* 0x000ee20000000c00 */
[----:B------:R-:W-:Y:S02]  /*4e20*/  SGXT.U32 R94, R94, 0x1 ;  /* 0x000000015e5e781a */ /* 0x000fe40000000000 */
[----:B------:R-:W-:Y:S01]  /*4e30*/  F2FP.PACK_AB R31, R7, R60 ;  /* 0x0000003c071f723e */ /* 0x000fe200000000ff */
[----:B------:R-:W-:Y:S01]  /*4e40*/  IMAD.MOV.U32 R7, RZ, RZ, c[0x0][0x1c8] ;  /* 0x00007200ff077624 */ /* 0x000fe200078e00ff */
[----:B------:R-:W-:Y:S01]  /*4e50*/  FSETP.NEU.AND P2, PT, R53, RZ, PT ;  /* 0x000000ff3500720b */ /* 0x000fe20003f4d000 */
[----:B------:R-:W-:Y:S01]  /*4e60*/  IMAD R53, R94, c[0x0][0x1c8], RZ ;  /* 0x000072005e357a24 */ /* 0x000fe200078e02ff */
[----:B------:R-:W-:Y:S01]  /*4e70*/  FSETP.NEU.AND P1, PT, R32, RZ, PT ;  /* 0x000000ff2000720b */ /* 0x000fe20003f2d000 */
[----:B------:R-:W-:Y:S01]  /*4e80*/  IMAD.HI R4, R4, 0x2, RZ ;  /* 0x0000000204047827 */ /* 0x000fe200078e02ff */
[----:B------:R-:W-:-:S02]  /*4e90*/  F2FP.PACK_AB R32, R81, R76 ;  /* 0x0000004c5120723e */ /* 0x000fc400000000ff */
[----:B------:R-:W-:Y:S02]  /*4ea0*/  F2FP.PACK_AB R33, R73, R74 ;  /* 0x0000004a4921723e */ /* 0x000fe400000000ff */
[----:B------:R-:W-:Y:S02]  /*4eb0*/  F2FP.PACK_AB R34, R65, R64 ;  /* 0x000000404122723e */ /* 0x000fe400000000ff */
[----:B------:R-:W-:Y:S01]  /*4ec0*/  F2FP.PACK_AB R35, R35, R54 ;  /* 0x000000362323723e */ /* 0x000fe200000000ff */
[----:B------:R-:W-:Y:S01]  /*4ed0*/  BAR.SYNC.DEFER_BLOCKING 0x0 ;  /* 0x0000000000007b1d */ /* 0x000fe20000010000 */
[----:B------:R-:W-:Y:S02]  /*4ee0*/  F2FP.PACK_AB R25, R47, R48 ;  /* 0x000000302f19723e */ /* 0x000fe400000000ff */
[----:B------:R-:W-:Y:S01]  /*4ef0*/  LEA R47, R7, R53, 0x1 ;  /* 0x00000035072f7211 */ /* 0x000fe200078e08ff */
[----:B------:R-:W-:Y:S01]  /*4f00*/  FMUL R38, R93, R38 ;  /* 0x000000265d267220 */ /* 0x000fe20000400000 */
[----:B------:R-:W-:Y:S01]  /*4f10*/  IADD3.X R4, R37, c[0x0][0x17c], R4, P4, P5 ;  /* 0x00005f0025047a10 */ /* 0x000fe200027ea404 */
[C---:B------:R-:W-:Y:S01]  /*4f20*/  FMUL R37, R93.reuse, R79 ;  /* 0x0000004f5d257220 */ /* 0x040fe20000400000 */
[----:B------:R-:W-:Y:S01]  /*4f30*/  F2FP.PACK_AB R28, R80, R69 ;  /* 0x00000045501c723e */ /* 0x000fe200000000ff */
[C---:B------:R-:W-:Y:S01]  /*4f40*/  FMUL R50, R93.reuse, R83 ;  /* 0x000000535d327220 */ /* 0x040fe20000400000 */
[----:B------:R-:W-:Y:S01]  /*4f50*/  F2FP.PACK_AB R29, R72, R63 ;  /* 0x0000003f481d723e */ /* 0x000fe200000000ff */
[----:B------:R-:W-:Y:S01]  /*4f60*/  FMUL R51, R93, R87 ;  /* 0x000000575d337220 */ /* 0x000fe20000400000 */
[----:B------:R-:W-:Y:S01]  /*4f70*/  F2FP.PACK_AB R30, R61, R68 ;  /* 0x000000443d1e723e */ /* 0x000fe200000000ff */
[----:B------:R-:W-:Y:S01]  /*4f80*/  FMUL R55, R93, R86 ;  /* 0x000000565d377220 */ /* 0x000fe20000400000 */
[----:B------:R-:W-:-:S02]  /*4f90*/  F2FP.PACK_AB R37, R46, R37 ;  /* 0x000000252e25723e */ /* 0x000fc400000000ff */
[----:B------:R-:W-:Y:S02]  /*4fa0*/  F2FP.PACK_AB R36, R50, R51 ;  /* 0x000000333224723e */ /* 0x000fe400000000ff */
[----:B------:R-:W-:Y:S01]  /*4fb0*/  F2FP.PACK_AB R24, R52, R55 ;  /* 0x000000373418723e */ /* 0x000fe200000000ff */
[----:B------:R4:W-:Y:S01]  /*4fc0*/  STS.128 [R40+0x1000], R32 ;  /* 0x0010002028007388 */ /* 0x0009e20000000c00 */
[----:B------:R-:W-:Y:S02]  /*4fd0*/  F2FP.PACK_AB R26, R26, R43 ;  /* 0x0000002b1a1a723e */ /* 0x000fe400000000ff */
[----:B------:R-:W-:Y:S01]  /*4fe0*/  F2FP.PACK_AB R27, R27, R44 ;  /* 0x0000002c1b1b723e */ /* 0x000fe200000000ff */
[----:B------:R5:W-:Y:S01]  /*4ff0*/  STS.128 [R40], R28 ;  /* 0x0000001c28007388 */ /* 0x000be20000000c00 */
[----:B------:R-:W-:Y:S02]  /*5000*/  F2FP.PACK_AB R38, R38, R41 ;  /* 0x000000292626723e */ /* 0x000fe400000000ff */
[----:B------:R-:W-:Y:S01]  /*5010*/  F2FP.PACK_AB R39, R39, R42 ;  /* 0x0000002a2727723e */ /* 0x000fe200000000ff */
[----:B----4-:R-:W-:-:S04]  /*5020*/  IMAD R33, R7, 0x2, R47 ;  /* 0x0000000207217824 */ /* 0x010fc800078e022f */
[----:B------:R-:W-:Y:S01]  /*5030*/  IMAD R35, R7, 0x2, R33 ;  /* 0x0000000207237824 */ /* 0x000fe200078e0221 */
[----:B-----5:R-:W-:Y:S01]  /*5040*/  LEA R28, P3, R53, R114, 0x1 ;  /* 0x00000072351c7211 */ /* 0x020fe200078608ff */
[----:B------:R4:W-:Y:S03]  /*5050*/  STS.128 [R40+0x80], R24 ;  /* 0x0000801828007388 */ /* 0x0009e60000000c00 */
[----:B------:R-:W-:Y:S01]  /*5060*/  LEA R41, R7, R35, 0x1 ;  /* 0x0000002307297211 */ /* 0x000fe200078e08ff */
[----:B------:R5:W-:Y:S01]  /*5070*/  STS.128 [R40+0x1080], R36 ;  /* 0x0010802428007388 */ /* 0x000be20000000c00 */
[----:B------:R-:W-:-:S03]  /*5080*/  LEA.HI.X.SX32 R29, R53, R4, 0x1, P3 ;  /* 0x00000004351d7211 */ /* 0x000fc600018f0eff */
[----:B------:R-:W-:Y:S01]  /*5090*/  BAR.SYNC.DEFER_BLOCKING 0x0 ;  /* 0x0000000000007b1d */ /* 0x000fe20000010000 */
[-C--:B------:R-:W-:Y:S01]  /*50a0*/  LEA R30, P4, R47, R114.reuse, 0x1 ;  /* 0x000000722f1e7211 */ /* 0x080fe200078808ff */
[----:B------:R-:W-:Y:S01]  /*50b0*/  IMAD R43, R7, 0x2, R41 ;  /* 0x00000002072b7824 */ /* 0x000fe200078e0229 */
[----:B------:R-:W-:Y:S02]  /*50c0*/  LEA R32, P3, R33, R114, 0x1 ;  /* 0x0000007221207211 */ /* 0x000fe400078608ff */
[-C--:B------:R-:W-:Y:S01]  /*50d0*/  LEA.HI.X.SX32 R31, R47, R4.reuse, 0x1, P4 ;  /* 0x000000042f1f7211 */ /* 0x080fe200020f0eff */
[----:B------:R-:W-:Y:S01]  /*50e0*/  IMAD R47, R7, 0x2, R43 ;  /* 0x00000002072f7824 */ /* 0x000fe200078e022b */
[----:B------:R-:W-:Y:S02]  /*50f0*/  LEA.HI.X.SX32 R33, R33, R4, 0x1, P3 ;  /* 0x0000000421217211 */ /* 0x000fe400018f0eff */
[----:B----4-:R-:W-:-:S04]  /*5100*/  LEA R24, P3, R35, R114, 0x1 ;  /* 0x0000007223187211 */ /* 0x010fc800078608ff */
[----:B------:R-:W-:Y:S02]  /*5110*/  LEA.HI.X.SX32 R25, R35, R4, 0x1, P3 ;  /* 0x0000000423197211 */ /* 0x000fe400018f0eff */
[----:B------:R-:W-:-:S05]  /*5120*/  LEA R35, R7, R47, 0x1 ;  /* 0x0000002f07237211 */ /* 0x000fca00078e08ff */
[----:B-----5:R-:W-:Y:S01]  /*5130*/  IMAD R37, R7, 0x2, R35 ;  /* 0x0000000207257824 */ /* 0x020fe200078e0223 */
[----:B------:R-:W-:-:S03]  /*5140*/  LEA R26, P3, R41, R114, 0x1 ;  /* 0x00000072291a7211 */ /* 0x000fc600078608ff */
[----:B------:R-:W-:Y:S01]  /*5150*/  IMAD R39, R7, 0x2, R37 ;  /* 0x0000000207277824 */ /* 0x000fe200078e0225 */
[----:B0-----:R0:W-:Y:S01]  /*5160*/  STG.E.U16 [R28.64], R16 ;  /* 0x000000101c007986 */ /* 0x0011e2000c101504 */
[----:B------:R-:W-:-:S03]  /*5170*/  LEA.HI.X.SX32 R27, R41, R4, 0x1, P3 ;  /* 0x00000004291b7211 */ /* 0x000fc600018f0eff */
[----:B------:R-:W-:Y:S01]  /*5180*/  LEA R41, R7, R39, 0x1 ;  /* 0x0000002707297211 */ /* 0x000fe200078e08ff */
[----:B-1----:R1:W-:Y:S04]  /*5190*/  STG.E.U16 [R30.64], R8 ;  /* 0x000000081e007986 */ /* 0x0023e8000c101504 */
[----:B------:R-:W4:Y:S01]  /*51a0*/  LDS.128 R56, [R56] ;  /* 0x0000000038387984 */ /* 0x000f220000000c00 */
[----:B0-----:R-:W-:-:S03]  /*51b0*/  LEA R28, P4, R43, R114, 0x1 ;  /* 0x000000722b1c7211 */ /* 0x001fc600078808ff */
[----:B--2---:R-:W-:Y:S01]  /*51c0*/  STG.E.U16 [R32.64], R20 ;  /* 0x0000001420007986 */ /* 0x004fe2000c101504 */
[----:B------:R-:W-:Y:S01]  /*51d0*/  LEA.HI.X.SX32 R29, R43, R4, 0x1, P4 ;  /* 0x000000042b1d7211 */ /* 0x000fe200020f0eff */
[C---:B------:R-:W-:Y:S02]  /*51e0*/  IMAD R43, R7.reuse, 0x2, R41 ;  /* 0x00000002072b7824 */ /* 0x040fe400078e0229 */
[----:B---3--:R0:W-:Y:S02]  /*51f0*/  STG.E.U16 [R24.64], R12 ;  /* 0x0000000c18007986 */ /* 0x0081e4000c101504 */
[----:B------:R-:W-:Y:S01]  /*5200*/  IMAD R51, R7, 0x2, R43 ;  /* 0x0000000207337824 */ /* 0x000fe200078e022b */
[----:B------:R-:W-:Y:S02]  /*5210*/  PRMT R16, R16, 0x7632, R16 ;  /* 0x0000763210107816 */ /* 0x000fe40000000010 */
[-C--:B-1----:R-:W-:Y:S02]  /*5220*/  LEA R30, P4, R35, R114.reuse, 0x1 ;  /* 0x00000072231e7211 */ /* 0x082fe400078808ff */
[----:B0-----:R-:W-:-:S04]  /*5230*/  LEA R24, P3, R47, R114, 0x1 ;  /* 0x000000722f187211 */ /* 0x001fc800078608ff */
[-C--:B------:R-:W-:Y:S02]  /*5240*/  LEA.HI.X.SX32 R25, R47, R4.reuse, 0x1, P3 ;  /* 0x000000042f197211 */ /* 0x080fe400018f0eff */
[----:B------:R-:W-:Y:S01]  /*5250*/  LEA R47, R7, R51, 0x1 ;  /* 0x00000033072f7211 */ /* 0x000fe200078e08ff */
[----:B------:R0:W-:Y:S01]  /*5260*/  STG.E.U16 [R26.64], R16 ;  /* 0x000000101a007986 */ /* 0x0001e2000c101504 */
[----:B------:R-:W-:-:S03]  /*5270*/  LEA.HI.X.SX32 R31, R35, R4, 0x1, P4 ;  /* 0x00000004231f7211 */ /* 0x000fc600020f0eff */
[----:B------:R-:W-:Y:S01]  /*5280*/  IMAD R35, R7, 0x2, R47 ;  /* 0x0000000207237824 */ /* 0x000fe200078e022f */
[----:B------:R-:W-:Y:S02]  /*5290*/  PRMT R8, R8, 0x7632, R8 ;  /* 0x0000763208087816 */ /* 0x000fe40000000008 */
[----:B0-----:R-:W-:-:S04]  /*52a0*/  LEA R26, P3, R37, R114, 0x1 ;  /* 0x00000072251a7211 */ /* 0x001fc800078608ff */
[----:B------:R-:W-:Y:S01]  /*52b0*/  LEA.HI.X.SX32 R27, R37, R4, 0x1, P3 ;  /* 0x00000004251b7211 */ /* 0x000fe200018f0eff */
[----:B------:R-:W-:Y:S01]  /*52c0*/  IMAD R37, R7, 0x2, R35 ;  /* 0x0000000207257824 */ /* 0x000fe200078e0223 */
[----:B------:R0:W-:Y:S01]  /*52d0*/  STG.E.U16 [R28.64], R8 ;  /* 0x000000081c007986 */ /* 0x0001e2000c101504 */
[----:B------:R-:W-:-:S03]  /*52e0*/  PRMT R12, R20, 0x7632, R12 ;  /* 0x00007632140c7816 */ /* 0x000fc6000000000c */
[----:B------:R-:W-:Y:S02]  /*52f0*/  LEA R53, R7, R37, 0x1 ;  /* 0x0000002507357211 */ /* 0x000fe400078e08ff */
[-C--:B------:R-:W-:Y:S02]  /*5300*/  LEA R32, P4, R41, R114.reuse, 0x1 ;  /* 0x0000007229207211 */ /* 0x080fe400078808ff */
[----:B0-----:R-:W-:-:S04]  /*5310*/  LEA R28, P3, R39, R114, 0x1 ;  /* 0x00000072271c7211 */ /* 0x001fc800078608ff */
[-C--:B------:R-:W-:Y:S01]  /*5320*/  LEA.HI.X.SX32 R29, R39, R4.reuse, 0x1, P3 ;  /* 0x00000004271d7211 */ /* 0x080fe200018f0eff */
[----:B------:R-:W-:Y:S01]  /*5330*/  IMAD R39, R7, 0x2, R53 ;  /* 0x0000000207277824 */ /* 0x000fe200078e0235 */
[----:B------:R0:W-:Y:S01]  /*5340*/  STG.E.U16 [R24.64], R12 ;  /* 0x0000000c18007986 */ /* 0x0001e2000c101504 */
[----:B------:R-:W-:Y:S02]  /*5350*/  LEA.HI.X.SX32 R33, R41, R4, 0x1, P4 ;  /* 0x0000000429217211 */ /* 0x000fe400020f0eff */
[----:B------:R-:W-:Y:S01]  /*5360*/  IMAD R41, R7, 0x2, R39 ;  /* 0x0000000207297824 */ /* 0x000fe200078e0227 */
[----:B------:R-:W-:Y:S02]  /*5370*/  PRMT R20, R12, 0x7632, R20 ;  /* 0x000076320c147816 */ /* 0x000fe40000000014 */
[----:B0-----:R-:W-:-:S04]  /*5380*/  LEA R24, P3, R43, R114, 0x1 ;  /* 0x000000722b187211 */ /* 0x001fc800078608ff */
[----:B------:R-:W-:Y:S02]  /*5390*/  LEA.HI.X.SX32 R25, R43, R4, 0x1, P3 ;  /* 0x000000042b197211 */ /* 0x000fe400018f0eff */
[C---:B------:R-:W-:Y:S01]  /*53a0*/  LEA R43, R7.reuse, R41, 0x1 ;  /* 0x00000029072b7211 */ /* 0x040fe200078e08ff */
[----:B------:R-:W-:Y:S04]  /*53b0*/  STG.E.U16 [R30.64], R20 ;  /* 0x000000141e007986 */ /* 0x000fe8000c101504 */
[C---:B------:R-:W-:Y:S01]  /*53c0*/  IMAD R55, R7.reuse, 0x2, R43 ;  /* 0x0000000207377824 */ /* 0x040fe200078e022b */
[----:B------:R0:W-:Y:S04]  /*53d0*/  STG.E.U16 [R26.64], R17 ;  /* 0x000000111a007986 */ /* 0x0001e8000c101504 */
[----:B------:R1:W-:Y:S01]  /*53e0*/  STG.E.U16 [R28.64], R9 ;  /* 0x000000091c007986 */ /* 0x0003e2000c101504 */
[----:B0-----:R-:W-:Y:S01]  /*53f0*/  IMAD R27, R7, 0x2, R55 ;  /* 0x00000002071b7824 */ /* 0x001fe200078e0237 */
[----:B------:R-:W-:-:S04]  /*5400*/  LEA R30, P3, R51, R114, 0x1 ;  /* 0x00000072331e7211 */ /* 0x000fc800078608ff */
[----:B-1----:R-:W-:Y:S01]  /*5410*/  LEA R29, R7, R27, 0x1 ;  /* 0x0000001b071d7211 */ /* 0x002fe200078e08ff */
[----:B------:R0:W-:Y:S01]  /*5420*/  STG.E.U16 [R32.64], R21 ;  /* 0x0000001520007986 */ /* 0x0001e2000c101504 */
[----:B------:R-:W-:Y:S02]  /*5430*/  LEA R16, P4, R47, R114, 0x1 ;  /* 0x000000722f107211 */ /* 0x000fe400078808ff */
[-C--:B------:R-:W-:Y:S02]  /*5440*/  LEA.HI.X.SX32 R31, R51, R4.reuse, 0x1, P3 ;  /* 0x00000004331f7211 */ /* 0x080fe400018f0eff */
[----:B------:R-:W-:Y:S02]  /*5450*/  PRMT R20, R17, 0x7632, R20 ;  /* 0x0000763211147816 */ /* 0x000fe40000000014 */
[----:B------:R-:W-:Y:S01]  /*5460*/  PRMT R9, R9, 0x7632, R9 ;  /* 0x0000763209097816 */ /* 0x000fe20000000009 */
[----:B0-----:R-:W-:Y:S01]  /*5470*/  IMAD R33, R7, 0x2, R29 ;  /* 0x0000000207217824 */ /* 0x001fe200078e021d */
[----:B------:R-:W-:Y:S01]  /*5480*/  LEA.HI.X.SX32 R17, R47, R4, 0x1, P4 ;  /* 0x000000042f117211 */ /* 0x000fe200020f0eff */
[----:B------:R-:W-:Y:S01]  /*5490*/  STG.E.U16 [R24.64], R13 ;  /* 0x0000000d18007986 */ /* 0x000fe2000c101504 */
[----:B------:R-:W-:Y:S01]  /*54a0*/  LEA R8, P3, R35, R114, 0x1 ;  /* 0x0000007223087211 */ /* 0x000fe200078608ff */
[----:B------:R-:W-:-:S02]  /*54b0*/  IMAD R61, R7, 0x2, R33 ;  /* 0x00000002073d7824 */ /* 0x000fc400078e0221 */
[----:B------:R-:W-:Y:S04]  /*54c0*/  STG.E.U16 [R30.64], R20 ;  /* 0x000000141e007986 */ /* 0x000fe8000c101504 */
[----:B------:R0:W-:Y:S01]  /*54d0*/  STG.E.U16 [R16.64], R9 ;  /* 0x0000000910007986 */ /* 0x0001e2000c101504 */
[----:B------:R-:W-:Y:S02]  /*54e0*/  LEA R12, P4, R37, R114, 0x1 ;  /* 0x00000072250c7211 */ /* 0x000fe400078808ff */
[----:B------:R-:W-:Y:S01]  /*54f0*/  PRMT R21, R21, 0x7632, R21 ;  /* 0x0000763215157816 */ /* 0x000fe20000000015 */
[----:B------:R-:W1:Y:S04]  /*5500*/  LDS.128 R48, [R49] ;  /* 0x0000000031307984 */ /* 0x000e680000000c00 */
[----:B------:R-:W-:Y:S01]  /*5510*/  LDS.128 R44, [R45] ;  /* 0x000000002d2c7984 */ /* 0x000fe20000000c00 */
[----:B0-----:R-:W-:-:S02]  /*5520*/  LEA.HI.X.SX32 R9, R35, R4, 0x1, P3 ;  /* 0x0000000423097211 */ /* 0x001fc400018f0eff */
[----:B------:R-:W-:Y:S02]  /*5530*/  LEA R35, R7, R61, 0x1 ;  /* 0x0000003d07237211 */ /* 0x000fe400078e08ff */
[----:B------:R-:W-:-:S03]  /*5540*/  PRMT R17, R13, 0x7632, R17 ;  /* 0x000076320d117816 */ /* 0x000fc60000000011 */
[----:B------:R-:W-:Y:S01]  /*5550*/  IMAD R31, R7, 0x2, R35 ;  /* 0x00000002071f7824 */ /* 0x000fe200078e0223 */
[----:B------:R-:W-:Y:S02]  /*5560*/  LEA.HI.X.SX32 R13, R37, R4, 0x1, P4 ;  /* 0x00000004250d7211 */ /* 0x000fe400020f0eff */
[-C--:B------:R-:W-:Y:S01]  /*5570*/  LEA R20, P3, R53, R114.reuse, 0x1 ;  /* 0x0000007235147211 */ /* 0x080fe200078608ff */
[C---:B------:R-:W-:Y:S01]  /*5580*/  IMAD R37, R7.reuse, 0x2, R31 ;  /* 0x0000000207257824 */ /* 0x040fe200078e021f */
[----:B------:R0:W-:Y:S04]  /*5590*/  STG.E.U16 [R8.64], R21 ;  /* 0x0000001508007986 */ /* 0x0001e8000c101504 */
[----:B------:R-:W-:Y:S01]  /*55a0*/  LEA R63, R7, R37, 0x1 ;  /* 0x00000025073f7211 */ /* 0x000fe200078e08ff */
[----:B------:R2:W-:Y:S01]  /*55b0*/  STG.E.U16 [R12.64], R17 ;  /* 0x000000110c007986 */ /* 0x0005e2000c101504 */
[----:B------:R-:W-:-:S02]  /*55c0*/  LEA R24, P4, R41, R114, 0x1 ;  /* 0x0000007229187211 */ /* 0x000fc400078808ff */
[----:B0-----:R-:W-:Y:S02]  /*55d0*/  LEA.HI.X.SX32 R21, R53, R4, 0x1, P3 ;  /* 0x0000000435157211 */ /* 0x001fe400018f0eff */
[----:B------:R-:W-:-:S04]  /*55e0*/  LEA R16, P3, R39, R114, 0x1 ;  /* 0x0000007227107211 */ /* 0x000fc800078608ff */
[-C--:B--2---:R-:W-:Y:S01]  /*55f0*/  LEA.HI.X.SX32 R17, R39, R4.reuse, 0x1, P3 ;  /* 0x0000000427117211 */ /* 0x084fe200018f0eff */
[----:B------:R-:W-:Y:S01]  /*5600*/  IMAD R39, R7, 0x2, R63 ;  /* 0x0000000207277824 */ /* 0x000fe200078e023f */
[----:B------:R-:W-:Y:S02]  /*5610*/  LEA.HI.X.SX32 R25, R41, R4, 0x1, P4 ;  /* 0x0000000429197211 */ /* 0x000fe400020f0eff */
[----:B------:R-:W-:Y:S02]  /*5620*/  LEA R8, P3, R43, R114, 0x1 ;  /* 0x000000722b087211 */ /* 0x000fe400078608ff */
[----:B------:R-:W-:Y:S02]  /*5630*/  LEA R41, R7, R39, 0x1 ;  /* 0x0000002707297211 */ /* 0x000fe400078e08ff */
[----:B------:R-:W-:-:S03]  /*5640*/  LEA.HI.X.SX32 R9, R43, R4, 0x1, P3 ;  /* 0x000000042b097211 */ /* 0x000fc600018f0eff */
[----:B------:R-:W-:-:S05]  /*5650*/  IMAD R43, R7, 0x2, R41 ;  /* 0x00000002072b7824 */ /* 0x000fca00078e0229 */
[----:B------:R-:W-:-:S05]  /*5660*/  LEA R65, R7, R43, 0x1 ;  /* 0x0000002b07417211 */ /* 0x000fca00078e08ff */
        /* <DEDUP_REMOVED lines=12> */
[----:B------:R-:W-:Y:S01]  /*5730*/  IMAD R91, R7, 0x2, R89 ;  /* 0x00000002075b7824 */ /* 0x000fe200078e0259 */
[----:B------:R-:W-:-:S04]  /*5740*/  LEA R12, P3, R55, R114, 0x1 ;  /* 0x00000072370c7211 */ /* 0x000fc800078608ff */
[----:B------:R-:W-:Y:S01]  /*5750*/  LEA R93, R7, R91, 0x1 ;  /* 0x0000005b075d7211 */ /* 0x000fe200078e08ff */
[----:B------:R0:W-:Y:S01]  /*5760*/  STG.E.U16 [R20.64], R18 ;  /* 0x0000001214007986 */ /* 0x0001e2000c101504 */
[----:B------:R-:W-:-:S03]  /*5770*/  LEA.HI.X.SX32 R13, R55, R4, 0x1, P3 ;  /* 0x00000004370d7211 */ /* 0x000fc600018f0eff */
[C---:B------:R-:W-:Y:S01]  /*5780*/  IMAD R95, R7.reuse, 0x2, R93 ;  /* 0x00000002075f7824 */ /* 0x040fe200078e025d */
[----:B------:R2:W-:Y:S04]  /*5790*/  STG.E.U16 [R16.64], R10 ;  /* 0x0000000a10007986 */ /* 0x0005e8000c101504 */
[----:B------:R-:W-:Y:S02]  /*57a0*/  LEA R97, R7, R95, 0x1 ;  /* 0x0000005f07617211 */ /* 0x000fe400078e08ff */
[----:B0-----:R-:W-:Y:S02]  /*57b0*/  PRMT R18, R18, 0x7632, R18 ;  /* 0x0000763212127816 */ /* 0x001fe40000000012 */
[----:B------:R-:W-:Y:S01]  /*57c0*/  LEA R20, P4, R27, R114, 0x1 ;  /* 0x000000721b147211 */ /* 0x000fe200078808ff */
[----:B------:R0:W-:Y:S01]  /*57d0*/  STG.E.U16 [R24.64], R22 ;  /* 0x0000001618007986 */ /* 0x0001e2000c101504 */
[----:B--2---:R-:W-:-:S03]  /*57e0*/  PRMT R10, R10, 0x7632, R10 ;  /* 0x000076320a0a7816 */ /* 0x004fc6000000000a */
[----:B------:R2:W-:Y:S01]  /*57f0*/  STG.E.U16 [R8.64], R14 ;  /* 0x0000000e08007986 */ /* 0x0005e2000c101504 */
[----:B------:R-:W-:Y:S01]  /*5800*/  LEA.HI.X.SX32 R21, R27, R4, 0x1, P4 ;  /* 0x000000041b157211 */ /* 0x000fe200020f0eff */
[----:B------:R-:W-:Y:S02]  /*5810*/  IMAD R99, R7, 0x2, R97 ;  /* 0x0000000207637824 */ /* 0x000fe400078e0261 */
[----:B------:R3:W-:Y:S01]  /*5820*/  STG.E.U16 [R12.64], R18 ;  /* 0x000000120c007986 */ /* 0x0007e2000c101504 */
[----:B0-----:R-:W-:-:S03]  /*5830*/  LEA R24, P5, R31, R114, 0x1 ;  /* 0x000000721f187211 */ /* 0x001fc600078a08ff */
[----:B------:R-:W0:Y:S01]  /*5840*/  LDS.128 R52, [R62] ;  /* 0x000000003e347984 */ /* 0x000e220000000c00 */
[-C--:B--2---:R-:W-:Y:S02]  /*5850*/  LEA R8, P3, R29, R114.reuse, 0x1 ;  /* 0x000000721d087211 */ /* 0x084fe400078608ff */
[----:B---3--:R-:W-:Y:S01]  /*5860*/  LEA R12, P4, R33, R114, 0x1 ;  /* 0x00000072210c7211 */ /* 0x008fe200078808ff */
[----:B------:R2:W-:Y:S01]  /*5870*/  STG.E.U16 [R20.64], R10 ;  /* 0x0000000a14007986 */ /* 0x0005e2000c101504 */
[-C--:B------:R-:W-:Y:S02]  /*5880*/  LEA.HI.X.SX32 R9, R29, R4.reuse, 0x1, P3 ;  /* 0x000000041d097211 */ /* 0x080fe400018f0eff */
[----:B------:R-:W-:Y:S02]  /*5890*/  LEA.HI.X.SX32 R13, R33, R4, 0x1, P4 ;  /* 0x00000004210d7211 */ /* 0x000fe400020f0eff */
[----:B------:R-:W-:Y:S02]  /*58a0*/  LEA R16, P3, R61, R114, 0x1 ;  /* 0x000000723d107211 */ /* 0x000fe400078608ff */
[----:B------:R-:W-:-:S02]  /*58b0*/  LEA.HI.X.SX32 R25, R31, R4, 0x1, P5 ;  /* 0x000000041f197211 */ /* 0x000fc400028f0eff */
[-C--:B------:R-:W-:Y:S02]  /*58c0*/  LEA R30, P5, R39, R114.reuse, 0x1 ;  /* 0x00000072271e7211 */ /* 0x080fe400078a08ff */
[----:B------:R-:W-:Y:S02]  /*58d0*/  LEA R101, R7, R99, 0x1 ;  /* 0x0000006307657211 */ /* 0x000fe400078e08ff */
[----:B--2---:R-:W-:Y:S02]  /*58e0*/  LEA R20, P4, R35, R114, 0x1 ;  /* 0x0000007223147211 */ /* 0x004fe400078808ff */
[-C--:B------:R-:W-:Y:S02]  /*58f0*/  LEA.HI.X.SX32 R17, R61, R4.reuse, 0x1, P3 ;  /* 0x000000043d117211 */ /* 0x080fe400018f0eff */
[----:B------:R-:W-:Y:S01]  /*5900*/  LEA.HI.X.SX32 R21, R35, R4, 0x1, P4 ;  /* 0x0000000423157211 */ /* 0x000fe200020f0eff */
[----:B------:R-:W-:Y:S01]  /*5910*/  IMAD R103, R7, 0x2, R101 ;  /* 0x0000000207677824 */ /* 0x000fe200078e0265 */
[----:B------:R-:W-:-:S02]  /*5920*/  LEA R26, P3, R37, R114, 0x1 ;  /* 0x00000072251a7211 */ /* 0x000fc400078608ff */
[----:B------:R-:W-:Y:S02]  /*5930*/  LEA R28, P4, R63, R114, 0x1 ;  /* 0x000000723f1c7211 */ /* 0x000fe400078808ff */
[----:B------:R-:W-:Y:S02]  /*5940*/  LEA.HI.X.SX32 R31, R39, R4, 0x1, P5 ;  /* 0x00000004271f7211 */ /* 0x000fe400028f0eff */
[----:B------:R-:W-:Y:S02]  /*5950*/  LEA R36, P5, R65, R114, 0x1 ;  /* 0x0000007241247211 */ /* 0x000fe400078a08ff */
[-C--:B------:R-:W-:Y:S02]  /*5960*/  LEA.HI.X.SX32 R27, R37, R4.reuse, 0x1, P3 ;  /* 0x00000004251b7211 */ /* 0x080fe400018f0eff */
[----:B------:R-:W-:Y:S02]  /*5970*/  LEA.HI.X.SX32 R29, R63, R4, 0x1, P4 ;  /* 0x000000043f1d7211 */ /* 0x000fe400020f0eff */
[----:B------:R-:W-:-:S02]  /*5980*/  LEA R34, P4, R43, R114, 0x1 ;  /* 0x000000722b227211 */ /* 0x000fc400078808ff */
[----:B------:R-:W-:Y:S02]  /*5990*/  LEA.HI.X.SX32 R37, R65, R4, 0x1, P5 ;  /* 0x0000000441257211 */ /* 0x000fe400028f0eff */
[-C--:B------:R-:W-:Y:S02]  /*59a0*/  LEA R32, P3, R41, R114.reuse, 0x1 ;  /* 0x0000007229207211 */ /* 0x080fe400078608ff */
[----:B------:R-:W-:Y:S02]  /*59b0*/  LEA R42, P5, R71, R114, 0x1 ;  /* 0x00000072472a7211 */ /* 0x000fe400078a08ff */
[----:B------:R-:W-:Y:S02]  /*59c0*/  LEA R105, R7, R103, 0x1 ;  /* 0x0000006707697211 */ /* 0x000fe400078e08ff */
[-C--:B------:R-:W-:Y:S02]  /*59d0*/  LEA.HI.X.SX32 R35, R43, R4.reuse, 0x1, P4 ;  /* 0x000000042b237211 */ /* 0x080fe400020f0eff */
[-C--:B------:R-:W-:Y:S01]  /*59e0*/  LEA.HI.X.SX32 R33, R41, R4.reuse, 0x1, P3 ;  /* 0x0000000429217211 */ /* 0x080fe200018f0eff */
[----:B------:R-:W-:Y:S01]  /*59f0*/  IMAD R107, R7, 0x2, R105 ;  /* 0x00000002076b7824 */ /* 0x000fe200078e0269 */
[----:B------:R-:W-:-:S02]  /*5a00*/  LEA.HI.X.SX32 R43, R71, R4, 0x1, P5 ;  /* 0x00000004472b7211 */ /* 0x000fc400028f0eff */
[-C--:B------:R-:W-:Y:S02]  /*5a10*/  LEA R38, P3, R67, R114.reuse, 0x1 ;  /* 0x0000007243267211 */ /* 0x080fe400078608ff */
[----:B------:R-:W-:Y:S02]  /*5a20*/  LEA R64, P5, R77, R114, 0x1 ;  /* 0x000000724d407211 */ /* 0x000fe400078a08ff */
[-C--:B------:R-:W-:Y:S02]  /*5a30*/  LEA.HI.X.SX32 R39, R67, R4.reuse, 0x1, P3 ;  /* 0x0000000443277211 */ /* 0x080fe400018f0eff */
[----:B------:R-:W-:Y:S02]  /*5a40*/  LEA.HI.X.SX32 R65, R77, R4, 0x1, P5 ;  /* 0x000000044d417211 */ /* 0x000fe400028f0eff */
[-C--:B------:R-:W-:Y:S02]  /*5a50*/  LEA R40, P4, R69, R114.reuse, 0x1 ;  /* 0x0000007245287211 */ /* 0x080fe400078808ff */
[----:B------:R-:W-:-:S02]  /*5a60*/  LEA R60, P3, R73, R114, 0x1 ;  /* 0x00000072493c7211 */ /* 0x000fc400078608ff */
[----:B------:R-:W-:Y:S02]  /*5a70*/  LEA R70, P5, R83, R114, 0x1 ;  /* 0x0000007253467211 */ /* 0x000fe400078a08ff */
[----:B------:R-:W-:Y:S02]  /*5a80*/  LEA R111, R7, R107, 0x1 ;  /* 0x0000006b076f7211 */ /* 0x000fe400078e08ff */
[-C--:B------:R-:W-:Y:S02]  /*5a90*/  LEA.HI.X.SX32 R41, R69, R4.reuse, 0x1, P4 ;  /* 0x0000000445297211 */ /* 0x080fe400020f0eff */
[-C--:B------:R-:W-:Y:S01]  /*5aa0*/  LEA.HI.X.SX32 R61, R73, R4.reuse, 0x1, P3 ;  /* 0x00000004493d7211 */ /* 0x080fe200018f0eff */
[----:B------:R-:W-:Y:S01]  /*5ab0*/  IMAD R113, R7, 0x2, R111 ;  /* 0x0000000207717824 */ /* 0x000fe200078e026f */
[----:B------:R-:W-:Y:S02]  /*5ac0*/  LEA.HI.X.SX32 R71, R83, R4, 0x1, P5 ;  /* 0x0000000453477211 */ /* 0x000fe400028f0eff */
[----:B------:R-:W-:-:S02]  /*5ad0*/  LEA R62, P4, R75, R114, 0x1 ;  /* 0x000000724b3e7211 */ /* 0x000fc400078808ff */
[-C--:B------:R-:W-:Y:S02]  /*5ae0*/  LEA R66, P3, R79, R114.reuse, 0x1 ;  /* 0x000000724f427211 */ /* 0x080fe400078608ff */
[----:B------:R-:W-:Y:S02]  /*5af0*/  LEA R76, P5, R89, R114, 0x1 ;  /* 0x00000072594c7211 */ /* 0x000fe400078a08ff */
[-C--:B------:R-:W-:Y:S02]  /*5b00*/  LEA.HI.X.SX32 R63, R75, R4.reuse, 0x1, P4 ;  /* 0x000000044b3f7211 */ /* 0x080fe400020f0eff */
[-C--:B------:R-:W-:Y:S02]  /*5b10*/  LEA.HI.X.SX32 R67, R79, R4.reuse, 0x1, P3 ;  /* 0x000000044f437211 */ /* 0x080fe400018f0eff */
[----:B------:R-:W-:Y:S02]  /*5b20*/  LEA.HI.X.SX32 R77, R89, R4, 0x1, P5 ;  /* 0x00000004594d7211 */ /* 0x000fe400028f0eff */
[----:B------:R-:W-:-:S02]  /*5b30*/  LEA R68, P4, R81, R114, 0x1 ;  /* 0x0000007251447211 */ /* 0x000fc400078808ff */
        /* <DEDUP_REMOVED lines=8> */
[-C--:B------:R-:W-:Y:S02]  /*5bc0*/  LEA R78, P3, R91, R114.reuse, 0x1 ;  /* 0x000000725b4e7211 */ /* 0x080fe400078608ff */
[----:B------:R-:W-:Y:S02]  /*5bd0*/  LEA R88, P5, R101, R114, 0x1 ;  /* 0x0000007265587211 */ /* 0x000fe400078a08ff */
[-C--:B------:R-:W-:Y:S02]  /*5be0*/  LEA.HI.X.SX32 R75, R87, R4.reuse, 0x1, P4 ;  /* 0x00000004574b7211 */ /* 0x080fe400020f0eff */
[-C--:B------:R-:W-:Y:S02]  /*5bf0*/  LEA.HI.X.SX32 R79, R91, R4.reuse, 0x1, P3 ;  /* 0x000000045b4f7211 */ /* 0x080fe400018f0eff */
[----:B------:R-:W-:-:S02]  /*5c00*/  LEA.HI.X.SX32 R89, R101, R4, 0x1, P5 ;  /* 0x0000000465597211 */ /* 0x000fc400028f0eff */
[-C--:B------:R-:W-:Y:S02]  /*5c10*/  LEA R80, P4, R93, R114.reuse, 0x1 ;  /* 0x000000725d507211 */ /* 0x080fe400078808ff */
[-C--:B------:R-:W-:Y:S02]  /*5c20*/  LEA R84, P3, R97, R114.reuse, 0x1 ;  /* 0x0000007261547211 */ /* 0x080fe400078608ff */
[----:B------:R-:W-:Y:S02]  /*5c30*/  LEA R94, P5, R107, R114, 0x1 ;  /* 0x000000726b5e7211 */ /* 0x000fe400078a08ff */
[----:B------:R-:W-:Y:S02]  /*5c40*/  LEA R119, R7, R117, 0x1 ;  /* 0x0000007507777211 */ /* 0x000fe400078e08ff */
[-C--:B------:R-:W-:Y:S02]  /*5c50*/  LEA.HI.X.SX32 R81, R93, R4.reuse, 0x1, P4 ;  /* 0x000000045d517211 */ /* 0x080fe400020f0eff */
[----:B------:R-:W-:-:S02]  /*5c60*/  LEA.HI.X.SX32 R85, R97, R4, 0x1, P3 ;  /* 0x0000000461557211 */ /* 0x000fc400018f0eff */
[----:B------:R-:W-:Y:S01]  /*5c70*/  LEA.HI.X.SX32 R95, R107, R4, 0x1, P5 ;  /* 0x000000046b5f7211 */ /* 0x000fe200028f0eff */
[----:B------:R-:W-:Y:S01]  /*5c80*/  IMAD R107, R7, 0x2, R119 ;  /* 0x00000002076b7824 */ /* 0x000fe200078e0277 */
[-C--:B------:R-:W-:Y:S02]  /*5c90*/  LEA R86, P4, R99, R114.reuse, 0x1 ;  /* 0x0000007263567211 */ /* 0x080fe400078808ff */
[----:B------:R-:W-:Y:S02]  /*5ca0*/  LEA R90, P3, R103, R114, 0x1 ;  /* 0x00000072675a7211 */ /* 0x000fe400078608ff */
[-C--:B------:R-:W-:Y:S02]  /*5cb0*/  LEA.HI.X.SX32 R87, R99, R4.reuse, 0x1, P4 ;  /* 0x0000000463577211 */ /* 0x080fe400020f0eff */
[----:B------:R-:W-:Y:S02]  /*5cc0*/  LEA.HI.X.SX32 R91, R103, R4, 0x1, P3 ;  /* 0x00000004675b7211 */ /* 0x000fe400018f0eff */
[----:B------:R-:W-:-:S02]  /*5cd0*/  LEA R92, P4, R105, R114, 0x1 ;  /* 0x00000072695c7211 */ /* 0x000fc400078808ff */
[----:B------:R-:W-:Y:S02]  /*5ce0*/  LEA R96, P3, R111, R114, 0x1 ;  /* 0x000000726f607211 */ /* 0x000fe400078608ff */
[----:B------:R-:W-:Y:S02]  /*5cf0*/  LEA R109, R7, R107, 0x1 ;  /* 0x0000006b076d7211 */ /* 0x000fe400078e08ff */
[-C--:B------:R-:W-:Y:S02]  /*5d00*/  LEA.HI.X.SX32 R93, R105, R4.reuse, 0x1, P4 ;  /* 0x00000004695d7211 */ /* 0x080fe400020f0eff */
[----:B------:R-:W-:Y:S01]  /*5d10*/  LEA.HI.X.SX32 R97, R111, R4, 0x1, P3 ;  /* 0x000000046f617211 */ /* 0x000fe200018f0eff */
[----:B------:R-:W-:Y:S01]  /*5d20*/  IMAD R111, R7, 0x2, R109 ;  /* 0x00000002076f7824 */ /* 0x000fe200078e026d */
[-C--:B------:R-:W-:Y:S02]  /*5d30*/  LEA R98, P4, R113, R114.reuse, 0x1 ;  /* 0x0000007271627211 */ /* 0x080fe400078808ff */
[----:B------:R-:W-:-:S02]  /*5d40*/  LEA R100, P5, R115, R114, 0x1 ;  /* 0x0000007273647211 */ /* 0x000fc400078a08ff */
[-C--:B------:R-:W-:Y:S02]  /*5d50*/  LEA.HI.X.SX32 R99, R113, R4.reuse, 0x1, P4 ;  /* 0x0000000471637211 */ /* 0x080fe400020f0eff */
[----:B------:R-:W-:Y:S02]  /*5d60*/  LEA R113, R7, R111, 0x1 ;  /* 0x0000006f07717211 */ /* 0x000fe400078e08ff */
[----:B------:R-:W-:Y:S02]  /*5d70*/  LEA.HI.X.SX32 R101, R115, R4, 0x1, P5 ;  /* 0x0000000473657211 */ /* 0x000fe400028f0eff */
[-C--:B------:R-:W-:Y:S01]  /*5d80*/  LEA R102, P3, R117, R114.reuse, 0x1 ;  /* 0x0000007275667211 */ /* 0x080fe200078608ff */
[----:B------:R-:W-:Y:S01]  /*5d90*/  IMAD R7, R7, 0x2, R113 ;  /* 0x0000000207077824 */ /* 0x000fe200078e0271 */
[-C--:B------:R-:W-:Y:S02]  /*5da0*/  LEA R104, P4, R119, R114.reuse, 0x1 ;  /* 0x0000007277687211 */ /* 0x080fe400078808ff */
[----:B------:R-:W-:-:S02]  /*5db0*/  LEA R106, P5, R107, R114, 0x1 ;  /* 0x000000726b6a7211 */ /* 0x000fc400078a08ff */
[-C--:B------:R-:W-:Y:S02]  /*5dc0*/  LEA.HI.X.SX32 R103, R117, R4.reuse, 0x1, P3 ;  /* 0x0000000475677211 */ /* 0x080fe400018f0eff */
[-C--:B------:R-:W-:Y:S02]  /*5dd0*/  LEA.HI.X.SX32 R105, R119, R4.reuse, 0x1, P4 ;  /* 0x0000000477697211 */ /* 0x080fe400020f0eff */
[----:B------:R-:W-:Y:S02]  /*5de0*/  LEA.HI.X.SX32 R107, R107, R4, 0x1, P5 ;  /* 0x000000046b6b7211 */ /* 0x000fe400028f0eff */
[----:B------:R-:W-:Y:S02]  /*5df0*/  PRMT R22, R22, 0x7632, R22 ;  /* 0x0000763216167816 */ /* 0x000fe40000000016 */
[-C--:B------:R-:W-:Y:S02]  /*5e00*/  LEA R108, P3, R109, R114.reuse, 0x1 ;  /* 0x000000726d6c7211 */ /* 0x080fe400078608ff */
[----:B------:R-:W-:-:S02]  /*5e10*/  LEA R110, P4, R111, R114, 0x1 ;  /* 0x000000726f6e7211 */ /* 0x000fc400078808ff */
[-C--:B------:R-:W-:Y:S02]  /*5e20*/  LEA R112, P5, R113, R114.reuse, 0x1 ;  /* 0x0000007271707211 */ /* 0x080fe400078a08ff */
[----:B------:R-:W-:Y:S02]  /*5e30*/  PRMT R14, R14, 0x7632, R14 ;  /* 0x000076320e0e7816 */ /* 0x000fe4000000000e */
[----:B------:R-:W-:Y:S01]  /*5e40*/  LEA R114, P6, R7, R114, 0x1 ;  /* 0x0000007207727211 */ /* 0x000fe200078c08ff */
[----:B------:R2:W-:Y:S01]  /*5e50*/  STG.E.U16 [R8.64], R22 ;  /* 0x0000001608007986 */ /* 0x0005e2000c101504 */
[-C--:B------:R-:W-:Y:S02]  /*5e60*/  LEA.HI.X.SX32 R109, R109, R4.reuse, 0x1, P3 ;  /* 0x000000046d6d7211 */ /* 0x080fe400018f0eff */
[-C--:B------:R-:W-:Y:S01]  /*5e70*/  LEA.HI.X.SX32 R111, R111, R4.reuse, 0x1, P4 ;  /* 0x000000046f6f7211 */ /* 0x080fe200020f0eff */
[----:B------:R-:W-:Y:S01]  /*5e80*/  STG.E.U16 [R12.64], R14 ;  /* 0x0000000e0c007986 */ /* 0x000fe2000c101504 */
[----:B------:R-:W-:-:S02]  /*5e90*/  LEA.HI.X.SX32 R113, R113, R4, 0x1, P5 ;  /* 0x0000000471717211 */ /* 0x000fc400028f0eff */
[----:B------:R-:W-:Y:S01]  /*5ea0*/  LEA.HI.X.SX32 R115, R7, R4, 0x1, P6 ;  /* 0x0000000407737211 */ /* 0x000fe200030f0eff */
[----:B------:R3:W-:Y:S01]  /*5eb0*/  STG.E.U16 [R16.64], R19 ;  /* 0x0000001310007986 */ /* 0x0007e2000c101504 */
[----:B------:R-:W-:Y:S02]  /*5ec0*/  PRMT R4, R19, 0x7632, R4 ;  /* 0x0000763213047816 */ /* 0x000fe40000000004 */
[----:B------:R-:W-:Y:S01]  /*5ed0*/  PRMT R7, R11, 0x7632, R7 ;  /* 0x000076320b077816 */ /* 0x000fe20000000007 */
[----:B------:R-:W-:Y:S01]  /*5ee0*/  STG.E.U16 [R20.64], R11 ;  /* 0x0000000b14007986 */ /* 0x000fe2000c101504 */
[----:B--2---:R-:W-:-:S03]  /*5ef0*/  PRMT R9, R23, 0x7632, R9 ;  /* 0x0000763217097816 */ /* 0x004fc60000000009 */
[----:B------:R-:W-:Y:S01]  /*5f00*/  STG.E.U16 [R24.64], R23 ;  /* 0x0000001718007986 */ /* 0x000fe2000c101504 */
[----:B---3--:R-:W-:-:S03]  /*5f10*/  PRMT R17, R15, 0x7632, R17 ;  /* 0x000076320f117816 */ /* 0x008fc60000000011 */
[----:B------:R-:W-:Y:S01]  /*5f20*/  STG.E.U16 [R26.64], R15 ;  /* 0x0000000f1a007986 */ /* 0x000fe2000c101504 */
[----:B----4-:R-:W-:-:S03]  /*5f30*/  PRMT R8, R56, 0x7632, R8 ;  /* 0x0000763238087816 */ /* 0x010fc60000000008 */
[----:B------:R1:W-:Y:S04]  /*5f40*/  STG.E.U16 [R28.64], R4 ;  /* 0x000000041c007986 */ /* 0x0003e8000c101504 */
[----:B------:R0:W-:Y:S04]  /*5f50*/  STG.E.U16 [R30.64], R7 ;  /* 0x000000071e007986 */ /* 0x0001e8000c101504 */
[----:B------:R2:W-:Y:S04]  /*5f60*/  STG.E.U16 [R32.64], R9 ;  /* 0x0000000920007986 */ /* 0x0005e8000c101504 */
[----:B------:R-:W-:Y:S01]  /*5f70*/  STG.E.U16 [R34.64], R17 ;  /* 0x0000001122007986 */ /* 0x000fe2000c101504 */
[----:B-1----:R-:W-:-:S03]  /*5f80*/  PRMT R4, R48, 0x7632, R4 ;  /* 0x0000763230047816 */ /* 0x002fc60000000004 */
[----:B------:R-:W-:Y:S01]  /*5f90*/  STG.E.U16 [R36.64], R56 ;  /* 0x0000003824007986 */ /* 0x000fe2000c101504 */
[----:B0-----:R-:W-:-:S03]  /*5fa0*/  PRMT R31, R52, 0x7632, R31 ;  /* 0x00007632341f7816 */ /* 0x001fc6000000001f */
[----:B------:R0:W-:Y:S01]  /*5fb0*/  STG.E.U16 [R38.64], R52 ;  /* 0x0000003426007986 */ /* 0x0001e2000c101504 */
[----:B--2---:R-:W-:-:S03]  /*5fc0*/  PRMT R33, R44, 0x7632, R33 ;  /* 0x000076322c217816 */ /* 0x004fc60000000021 */
[----:B------:R1:W-:Y:S04]  /*5fd0*/  STG.E.U16 [R40.64], R48 ;  /* 0x0000003028007986 */ /* 0x0003e8000c101504 */
[----:B------:R-:W-:Y:S04]  /*5fe0*/  STG.E.U16 [R42.64], R44 ;  /* 0x0000002c2a007986 */ /* 0x000fe8000c101504 */
[----:B------:R-:W-:Y:S01]  /*5ff0*/  STG.E.U16 [R60.64], R8 ;  /* 0x000000083c007986 */ /* 0x000fe2000c101504 */
[----:B0-----:R-:W-:-:S03]  /*6000*/  PRMT R38, R57, 0x7632, R38 ;  /* 0x0000763239267816 */ /* 0x001fc60000000026 */
[----:B------:R-:W-:Y:S01]  /*6010*/  STG.E.U16 [R62.64], R31 ;  /* 0x0000001f3e007986 */ /* 0x000fe2000c101504 */
[----:B------:R-:W-:-:S03]  /*6020*/  PRMT R39, R53, 0x7632, R39 ;  /* 0x0000763235277816 */ /* 0x000fc60000000027 */
[----:B------:R0:W-:Y:S01]  /*6030*/  STG.E.U16 [R64.64], R4 ;  /* 0x0000000440007986 */ /* 0x0001e2000c101504 */
[----:B-1----:R-:W-:-:S03]  /*6040*/  PRMT R40, R49, 0x7632, R40 ;  /* 0x0000763231287816 */ /* 0x002fc60000000028 */
[----:B------:R-:W-:Y:S01]  /*6050*/  STG.E.U16 [R66.64], R33 ;  /* 0x0000002142007986 */ /* 0x000fe2000c101504 */
[----:B------:R-:W-:-:S03]  /*6060*/  PRMT R41, R45, 0x7632, R41 ;  /* 0x000076322d297816 */ /* 0x000fc60000000029 */
[----:B------:R-:W-:Y:S04]  /*6070*/  STG.E.U16 [R68.64], R57 ;  /* 0x0000003944007986 */ /* 0x000fe8000c101504 */
[----:B------:R-:W-:Y:S04]  /*6080*/  STG.E.U16 [R70.64], R53 ;  /* 0x0000003546007986 */ /* 0x000fe8000c101504 */
[----:B------:R1:W-:Y:S04]  /*6090*/  STG.E.U16 [R72.64], R49 ;  /* 0x0000003148007986 */ /* 0x0003e8000c101504 */
[----:B------:R-:W-:Y:S01]  /*60a0*/  STG.E.U16 [R74.64], R45 ;  /* 0x0000002d4a007986 */ /* 0x000fe2000c101504 */
[----:B0-----:R-:W-:-:S03]  /*60b0*/  PRMT R4, R58, 0x7632, R4 ;  /* 0x000076323a047816 */ /* 0x001fc60000000004 */
[----:B------:R-:W-:Y:S01]  /*60c0*/  STG.E.U16 [R76.64], R38 ;  /* 0x000000264c007986 */ /* 0x000fe2000c101504 */
[----:B------:R-:W-:-:S03]  /*60d0*/  PRMT R7, R54, 0x7632, R7 ;  /* 0x0000763236077816 */ /* 0x000fc60000000007 */
[----:B------:R-:W-:Y:S01]  /*60e0*/  STG.E.U16 [R78.64], R39 ;  /* 0x000000274e007986 */ /* 0x000fe2000c101504 */
[----:B------:R-:W-:-:S03]  /*60f0*/  PRMT R48, R50, 0x7632, R48 ;  /* 0x0000763232307816 */ /* 0x000fc60000000030 */
[----:B------:R-:W-:Y:S01]  /*6100*/  STG.E.U16 [R80.64], R40 ;  /* 0x0000002850007986 */ /* 0x000fe2000c101504 */
[----:B-1----:R-:W-:-:S03]  /*6110*/  PRMT R49, R46, 0x7632, R49 ;  /* 0x000076322e317816 */ /* 0x002fc60000000031 */
[----:B------:R-:W-:Y:S04]  /*6120*/  STG.E.U16 [R82.64], R41 ;  /* 0x0000002952007986 */ /* 0x000fe8000c101504 */
[----:B------:R-:W-:Y:S04]  /*6130*/  STG.E.U16 [R84.64], R58 ;  /* 0x0000003a54007986 */ /* 0x000fe8000c101504 */
[----:B------:R0:W-:Y:S04]  /*6140*/  STG.E.U16 [R86.64], R54 ;  /* 0x0000003656007986 */ /* 0x0001e8000c101504 */
[----:B------:R-:W-:Y:S04]  /*6150*/  STG.E.U16 [R88.64], R50 ;  /* 0x0000003258007986 */ /* 0x000fe8000c101504 */
[----:B------:R-:W-:Y:S04]  /*6160*/  STG.E.U16 [R90.64], R46 ;  /* 0x0000002e5a007986 */ /* 0x000fe8000c101504 */
[----:B------:R1:W-:Y:S01]  /*6170*/  STG.E.U16 [R92.64], R4 ;  /* 0x000000045c007986 */ /* 0x0003e2000c101504 */
[----:B0-----:R-:W-:-:S03]  /*6180*/  PRMT R54, R59, 0x7632, R54 ;  /* 0x000076323b367816 */ /* 0x001fc60000000036 */
[----:B------:R0:W-:Y:S01]  /*6190*/  STG.E.U16 [R94.64], R7 ;  /* 0x000000075e007986 */ /* 0x0001e2000c101504 */
[----:B------:R-:W-:-:S03]  /*61a0*/  PRMT R8, R55, 0x7632, R8 ;  /* 0x0000763237087816 */ /* 0x000fc60000000008 */
[----:B------:R0:W-:Y:S01]  /*61b0*/  STG.E.U16 [R96.64], R48 ;  /* 0x0000003060007986 */ /* 0x0001e2000c101504 */
[----:B------:R-:W-:-:S03]  /*61c0*/  PRMT R56, R51, 0x7632, R56 ;  /* 0x0000763233387816 */ /* 0x000fc60000000038 */
[----:B------:R0:W-:Y:S01]  /*61d0*/  STG.E.U16 [R98.64], R49 ;  /* 0x0000003162007986 */ /* 0x0001e2000c101504 */
[----:B------:R-:W-:-:S03]  /*61e0*/  PRMT R57, R47, 0x7632, R57 ;  /* 0x000076322f397816 */ /* 0x000fc60000000039 */
[----:B------:R0:W-:Y:S04]  /*61f0*/  STG.E.U16 [R100.64], R59 ;  /* 0x0000003b64007986 */ /* 0x0001e8000c101504 */
[----:B------:R0:W-:Y:S04]  /*6200*/  STG.E.U16 [R102.64], R55 ;  /* 0x0000003766007986 */ /* 0x0001e8000c101504 */
[----:B------:R0:W-:Y:S04]  /*6210*/  STG.E.U16 [R104.64], R51 ;  /* 0x0000003368007986 */ /* 0x0001e8000c101504 */
[----:B------:R0:W-:Y:S04]  /*6220*/  STG.E.U16 [R106.64], R47 ;  /* 0x0000002f6a007986 */ /* 0x0001e8000c101504 */
[----:B------:R0:W-:Y:S04]  /*6230*/  STG.E.U16 [R108.64], R54 ;  /* 0x000000366c007986 */ /* 0x0001e8000c101504 */
[----:B------:R0:W-:Y:S04]  /*6240*/  STG.E.U16 [R110.64], R8 ;  /* 0x000000086e007986 */ /* 0x0001e8000c101504 */
[----:B------:R0:W-:Y:S04]  /*6250*/  STG.E.U16 [R112.64], R56 ;  /* 0x0000003870007986 */ /* 0x0001e8000c101504 */
[----:B------:R0:W-:Y:S01]  /*6260*/  STG.E.U16 [R114.64], R57 ;  /* 0x0000003972007986 */ /* 0x0001e2000c101504 */
[----:B-1----:R-:W-:-:S02]  /*6270*/  FSEL R4, R5, -INF , P1 ;  /* 0xff80000005047808 */ /* 0x002fc40000800000 */
[----:B------:R-:W-:Y:S02]  /*6280*/  FSEL R5, R6, -INF , P2 ;  /* 0xff80000006057808 */ /* 0x000fe40001000000 */
[----:B------:R-:W-:Y:S01]  /*6290*/  SHF.L.U32 R118, R121, 0x1, RZ ;  /* 0x0000000179767819 */ /* 0x000fe200000006ff */
[----:B------:R-:W-:Y:S02]  /*62a0*/  FFMA R4, R4, 0.69314718246459960938, R3 ;  /* 0x3f31721804047823 */ /* 0x000fe40000000003 */
[----:B------:R-:W-:Y:S01]  /*62b0*/  FFMA R5, R5, 0.69314718246459960938, R2 ;  /* 0x3f31721805057823 */ /* 0x000fe20000000002 */
[----:B------:R-:W-:Y:S01]  /*62c0*/  LOP3.LUT R2, R118, 0x3f8, RZ, 0xc0, !PT ;  /* 0x000003f876027812 */ /* 0x000fe200078ec0ff */
[----:B------:R-:W-:Y:S01]  /*62d0*/  BAR.SYNC.DEFER_BLOCKING 0x0 ;  /* 0x0000000000007b1d */ /* 0x000fe20000010000 */
[----:B------:R-:W-:-:S05]  /*62e0*/  LOP3.LUT P0, RZ, R121, 0x100, RZ, 0xc0, !PT ;  /* 0x0000010079ff7812 */ /* 0x000fca000780c0ff */
[----:B------:R0:W-:Y:S04]  /*62f0*/  STS.64 [R2], R4 ;  /* 0x0000000402007388 */ /* 0x0001e80000000a00 */
[----:B------:R-:W-:Y:S06]  /*6300*/  BAR.SYNC.DEFER_BLOCKING 0x0 ;  /* 0x0000000000007b1d */ /* 0x000fec0000010000 */
[----:B------:R-:W-:Y:S05]  /*6310*/  @P0 EXIT ;  /* 0x000000000000094d */ /* 0x000fea0003800000 */
[----:B0-----:R-:W0:Y:S01]  /*6320*/  LDS R7, [R0] ;  /* 0x0000000000077984 */ /* 0x001e220000000800 */
[----:B------:R-:W-:-:S02]  /*6330*/  IMAD R2, R120, c[0x0][0x1cc], RZ ;  /* 0x0000730078027a24 */ /* 0x000fc400078e02ff */
[C---:B------:R-:W-:Y:S02]  /*6340*/  IMAD.SHL.U32 R6, R116.reuse, 0x4, RZ ;  /* 0x0000000474067824 */ /* 0x040fe400078e00ff */
[----:B------:R-:W-:Y:S01]  /*6350*/  IMAD.HI R5, R116, 0x4, RZ ;  /* 0x0000000474057827 */ /* 0x000fe200078e02ff */
[----:B------:R-:W-:-:S03]  /*6360*/  SHF.L.U32 R3, R2, 0x2, RZ ;  /* 0x0000000202037819 */ /* 0x000fc600000006ff */
[----:B------:R-:W-:Y:S01]  /*6370*/  IMAD.HI R4, R2, 0x4, RZ ;  /* 0x0000000402047827 */ /* 0x000fe200078e02ff */
[----:B------:R-:W-:-:S04]  /*6380*/  IADD3 R2, P0, P1, R6, c[0x0][0x180], R3 ;  /* 0x0000600006027a10 */ /* 0x000fc8000791e003 */
[----:B------:R-:W-:-:S05]  /*6390*/  IADD3.X R3, R5, c[0x0][0x184], R4, P0, P1 ;  /* 0x0000610005037a10 */ /* 0x000fca00007e2404 */
[----:B0-----:R-:W-:Y:S01]  /*63a0*/  STG.E [R2.64], R7 ;  /* 0x0000000702007986 */ /* 0x001fe2000c101904 */
[----:B------:R-:W-:Y:S05]  /*63b0*/  EXIT ;  /* 0x000000000000794d */ /* 0x000fea0003800000 */
.L_x_2:
[----:B------:R-:W-:-:S00]  /*63c0*/  BRA `(.L_x_2) ;  /* 0xfffffff000007947 */ /* 0x000fc0000383ffff */
[----:B------:R-:W-:-:S00]  /*63d0*/  NOP ;  /* 0x0000000000007918 */ /* 0x000fc00000000000 */
        /* <DEDUP_REMOVED lines=10> */
.L_x_3:


//--------------------- .nv.global.init           --------------------------
	.section	.nv.global.init,"aw",@progbits
.nv.global.init:
	.type		_$_str,@object
	.size		_$_str,(.L_0 - _$_str)
_$_str:
        /*0000*/ 	.byte	0x5f, 0x5f, 0x43, 0x55, 0x44, 0x41, 0x5f, 0x46, 0x54, 0x5a, 0x00
.L_0:


//--------------------- .nv.shared.attn_fwd       --------------------------
	.section	.nv.shared.attn_fwd,"aw",@nobits
	.sectionflags	@""
	.align	16
